def attn_fwd(
    Q,
    K,
    V,
    Out,
    Lse,
    sm_scale,
    stride_qz,
    stride_qh,
    stride_qm,
    stride_qk,
    stride_kz,
    stride_kh,
    stride_kn,
    stride_kk,
    stride_vz,
    stride_vh,
    stride_vn,
    stride_vk,
    stride_oz,
    stride_oh,
    stride_om,
    stride_ok,
    seqlen_q,
    seqlen_k,
    BLOCK_M: tl.constexpr,
    BLOCK_N: tl.constexpr,
    HEAD_DIM: tl.constexpr,
    CAUSAL: tl.constexpr,
):
    start_m = tl.program_id(0)
    off_hz = tl.program_id(1)
    q_off = off_hz * stride_qh
    k_off = off_hz * stride_kh
    v_off = off_hz * stride_vh
    offs_m = start_m * BLOCK_M + tl.arange(0, BLOCK_M)
    offs_d = tl.arange(0, HEAD_DIM)
    offs_n = tl.arange(0, BLOCK_N)
    q_ptrs = Q + q_off + offs_m[:, None] * stride_qm + offs_d[None, :] * stride_qk
    k_ptrs = K + k_off + offs_d[:, None] * stride_kk + offs_n[None, :] * stride_kn
    v_ptrs = V + v_off + offs_n[:, None] * stride_vn + offs_d[None, :] * stride_vk
    m_i = tl.full([BLOCK_M], float("-inf"), dtype=tl.float32)
    l_i = tl.zeros([BLOCK_M], dtype=tl.float32) + 1.0
    acc = tl.zeros([BLOCK_M, HEAD_DIM], dtype=tl.float32)
    q = tl.load(q_ptrs)
    acc, l_i, m_i = _attn_fwd_inner(
        acc,
        l_i,
        m_i,
        q,
        k_ptrs,
        v_ptrs,
        sm_scale,
        stride_kn,
        stride_vn,
        start_m,
        seqlen_k,
        BLOCK_M,
        BLOCK_N,
        HEAD_DIM,
        CAUSAL,
    )
    acc = acc / l_i[:, None]
    lse = m_i + tl.math.log2(l_i) / 1.4426950408889634
    o_ptrs = (
        Out
        + off_hz * stride_oh
        + offs_m[:, None] * stride_om
        + offs_d[None, :] * stride_ok
    )
    tl.store(o_ptrs, acc.to(Out.dtype.element_ty))
    tl.store(Lse + off_hz * seqlen_q + offs_m, lse)

# config = {"BLOCK_M": 64, "BLOCK_N": 64, "HEAD_DIM": 256, "arch": "sm_90", "causal": false, "dtype": "fp8e4m3", "num_stages": 3, "num_warps": 8}
# arch = sm_90


// ===== COMPILED SASS (sm_90a) =====

	.target	sm_90a

	.elftype	@"ET_EXEC"


//--------------------- .note.nv.tkinfo           --------------------------
	.section	.note.nv.tkinfo,"",@"SHT_NOTE"
	.sectionflags	@"SHF_NOTE_NV_TKINFO"
	.tkinfo
        /*0018*/ 	.word	0x00000002
        /*0030*/ 	.string	""
        /*0030*/ 	.string	"ptxas"
        /*0030*/ 	.string	"Cuda compilation tools, release 13.0, V13.0.88"
        /*0030*/ 	.string	"Build cuda_13.0.r13.0/compiler.36424714_0"
        /*0030*/ 	.string	"-v  -suppress-debug-info  -lineinfo  -arch sm_90a "



//--------------------- .note.nv.cuinfo           --------------------------
	.section	.note.nv.cuinfo,"",@"SHT_NOTE"
	.sectionflags	@"SHF_NOTE_NV_CUINFO"
        /*0018*/ 	.short	0x0002
        /*001a*/ 	.short	0x005a
        /*001c*/ 	.short	0x0082
	.zero		2


//--------------------- .nv.info                  --------------------------
	.section	.nv.info,"",@"SHT_CUDA_INFO"
	.align	4


	//----- nvinfo : EIATTR_REGCOUNT
	.align		4
        /*0000*/ 	.byte	0x04, 0x2f
        /*0002*/ 	.short	(.L_2 - .L_1)
	.align		4
.L_1:
        /*0004*/ 	.word	index@(attn_fwd)
        /*0008*/ 	.word	0x000000ff


	//----- nvinfo : EIATTR_FRAME_SIZE
	.align		4
.L_2:
        /*000c*/ 	.byte	0x04, 0x11
        /*000e*/ 	.short	(.L_4 - .L_3)
	.align		4
.L_3:
        /*0010*/ 	.word	index@(attn_fwd)
        /*0014*/ 	.word	0x00000138


	//----- nvinfo : EIATTR_MIN_STACK_SIZE
	.align		4
.L_4:
        /*0018*/ 	.byte	0x04, 0x12
        /*001a*/ 	.short	(.L_6 - .L_5)
	.align		4
.L_5:
        /*001c*/ 	.word	index@(attn_fwd)
        /*0020*/ 	.word	0x00000138
.L_6:


//--------------------- .nv.compat                --------------------------
	.section	.nv.compat,"",@"SHT_CUDA_COMPAT_INFO"
	.align	4
        /*0000*/ 	.byte	0x02, 0x09, 0x01, 0x00, 0x02, 0x02, 0x04, 0x00, 0x02, 0x05, 0x05, 0x00, 0x03, 0x07, 0x01, 0x01
        /*0010*/ 	.byte	0x02, 0x03, 0x00, 0x00, 0x02, 0x06, 0x01, 0x00, 0x04, 0x0b, 0x08, 0x00, 0x00, 0x00, 0x00, 0x00
        /*0020*/ 	.byte	0x00, 0x00, 0x00, 0x00


//--------------------- .nv.info.attn_fwd         --------------------------
	.section	.nv.info.attn_fwd,"",@"SHT_CUDA_INFO"
	.sectionflags	@""
	.align	4


	//----- nvinfo : EIATTR_CUDA_API_VERSION
	.align		4
        /*0000*/ 	.byte	0x04, 0x37
        /*0002*/ 	.short	(.L_8 - .L_7)
.L_7:
        /*0004*/ 	.word	0x00000082


	//----- nvinfo : EIATTR_KPARAM_INFO
	.align		4
.L_8:
        /*0008*/ 	.byte	0x04, 0x17
        /*000a*/ 	.short	(.L_10 - .L_9)
.L_9:
        /*000c*/ 	.word	0x00000000
        /*0010*/ 	.short	0x0019
        /*0012*/ 	.short	0x0080
        /*0014*/ 	.byte	0x00, 0xf4, 0x21, 0x00


	//----- nvinfo : EIATTR_KPARAM_INFO
	.align		4
.L_10:
        /*0018*/ 	.byte	0x04, 0x17
        /*001a*/ 	.short	(.L_12 - .L_11)
.L_11:
        /*001c*/ 	.word	0x00000000
        /*0020*/ 	.short	0x0018
        /*0022*/ 	.short	0x0078
        /*0024*/ 	.byte	0x00, 0xf4, 0x21, 0x00


	//----- nvinfo : EIATTR_KPARAM_INFO
	.align		4
.L_12:
        /*0028*/ 	.byte	0x04, 0x17
        /*002a*/ 	.short	(.L_14 - .L_13)
.L_13:
        /*002c*/ 	.word	0x00000000
        /*0030*/ 	.short	0x0017
        /*0032*/ 	.short	0x0070
        /*0034*/ 	.byte	0x00, 0xf0, 0x11, 0x00


	//----- nvinfo : EIATTR_KPARAM_INFO
	.align		4
.L_14:
        /*0038*/ 	.byte	0x04, 0x17
        /*003a*/ 	.short	(.L_16 - .L_15)
.L_15:
        /*003c*/ 	.word	0x00000000
        /*0040*/ 	.short	0x0016
        /*0042*/ 	.short	0x006c
        /*0044*/ 	.byte	0x00, 0xf0, 0x11, 0x00


	//----- nvinfo : EIATTR_KPARAM_INFO
	.align		4
.L_16:
        /*0048*/ 	.byte	0x04, 0x17
        /*004a*/ 	.short	(.L_18 - .L_17)
.L_17:
        /*004c*/ 	.word	0x00000000
        /*0050*/ 	.short	0x0015
        /*0052*/ 	.short	0x0068
        /*0054*/ 	.byte	0x00, 0xf0, 0x11, 0x00


	//----- nvinfo : EIATTR_KPARAM_INFO
	.align		4
.L_18:
        /*0058*/ 	.byte	0x04, 0x17
        /*005a*/ 	.short	(.L_20 - .L_19)
.L_19:
        /*005c*/ 	.word	0x00000000
        /*0060*/ 	.short	0x0014
        /*0062*/ 	.short	0x0064
        /*0064*/ 	.byte	0x00, 0xf0, 0x11, 0x00


	//----- nvinfo : EIATTR_KPARAM_INFO
	.align		4
.L_20:
        /*0068*/ 	.byte	0x04, 0x17
        /*006a*/ 	.short	(.L_22 - .L_21)
.L_21:
        /*006c*/ 	.word	0x00000000
        /*0070*/ 	.short	0x0013
        /*0072*/ 	.short	0x0060
        /*0074*/ 	.byte	0x00, 0xf0, 0x11, 0x00


	//----- nvinfo : EIATTR_KPARAM_INFO
	.align		4
.L_22:
        /*0078*/ 	.byte	0x04, 0x17
        /*007a*/ 	.short	(.L_24 - .L_23)
.L_23:
        /*007c*/ 	.word	0x00000000
        /*0080*/ 	.short	0x0012
        /*0082*/ 	.short	0x005c
        /*0084*/ 	.byte	0x00, 0xf0, 0x11, 0x00


	//----- nvinfo : EIATTR_KPARAM_INFO
	.align		4
.L_24:
        /*0088*/ 	.byte	0x04, 0x17
        /*008a*/ 	.short	(.L_26 - .L_25)
.L_25:
        /*008c*/ 	.word	0x00000000
        /*0090*/ 	.short	0x0011
        /*0092*/ 	.short	0x0058
        /*0094*/ 	.byte	0x00, 0xf0, 0x11, 0x00


	//----- nvinfo : EIATTR_KPARAM_INFO
	.align		4
.L_26:
        /*0098*/ 	.byte	0x04, 0x17
        /*009a*/ 	.short	(.L_28 - .L_27)
.L_27:
        /*009c*/ 	.word	0x00000000
        /*00a0*/ 	.short	0x0010
        /*00a2*/ 	.short	0x0054
        /*00a4*/ 	.byte	0x00, 0xf0, 0x11, 0x00


	//----- nvinfo : EIATTR_KPARAM_INFO
	.align		4
.L_28:
        /*00a8*/ 	.byte	0x04, 0x17
        /*00aa*/ 	.short	(.L_30 - .L_29)
.L_29:
        /*00ac*/ 	.word	0x00000000
        /*00b0*/ 	.short	0x000f
        /*00b2*/ 	.short	0x0050
        /*00b4*/ 	.byte	0x00, 0xf0, 0x11, 0x00


	//----- nvinfo : EIATTR_KPARAM_INFO
	.align		4
.L_30:
        /*00b8*/ 	.byte	0x04, 0x17
        /*00ba*/ 	.short	(.L_32 - .L_31)
.L_31:
        /*00bc*/ 	.word	0x00000000
        /*00c0*/ 	.short	0x000e
        /*00c2*/ 	.short	0x004c
        /*00c4*/ 	.byte	0x00, 0xf0, 0x11, 0x00


	//----- nvinfo : EIATTR_KPARAM_INFO
	.align		4
.L_32:
        /*00c8*/ 	.byte	0x04, 0x17
        /*00ca*/ 	.short	(.L_34 - .L_33)
.L_33:
        /*00cc*/ 	.word	0x00000000
        /*00d0*/ 	.short	0x000d
        /*00d2*/ 	.short	0x0048
        /*00d4*/ 	.byte	0x00, 0xf0, 0x11, 0x00


	//----- nvinfo : EIATTR_KPARAM_INFO
	.align		4
.L_34:
        /*00d8*/ 	.byte	0x04, 0x17
        /*00da*/ 	.short	(.L_36 - .L_35)
.L_35:
        /*00dc*/ 	.word	0x00000000
        /*00e0*/ 	.short	0x000c
        /*00e2*/ 	.short	0x0044
        /*00e4*/ 	.byte	0x00, 0xf0, 0x11, 0x00


	//----- nvinfo : EIATTR_KPARAM_INFO
	.align		4
.L_36:
        /*00e8*/ 	.byte	0x04, 0x17
        /*00ea*/ 	.short	(.L_38 - .L_37)
.L_37:
        /*00ec*/ 	.word	0x00000000
        /*00f0*/ 	.short	0x000b
        /*00f2*/ 	.short	0x0040
        /*00f4*/ 	.byte	0x00, 0xf0, 0x11, 0x00


	//----- nvinfo : EIATTR_KPARAM_INFO
	.align		4
.L_38:
        /*00f8*/ 	.byte	0x04, 0x17
        /*00fa*/ 	.short	(.L_40 - .L_39)
.L_39:
        /*00fc*/ 	.word	0x00000000
        /*0100*/ 	.short	0x000a
        /*0102*/ 	.short	0x003c
        /*0104*/ 	.byte	0x00, 0xf0, 0x11, 0x00


	//----- nvinfo : EIATTR_KPARAM_INFO
	.align		4
.L_40:
        /*0108*/ 	.byte	0x04, 0x17
        /*010a*/ 	.short	(.L_42 - .L_41)
.L_41:
        /*010c*/ 	.word	0x00000000
        /*0110*/ 	.short	0x0009
        /*0112*/ 	.short	0x0038
        /*0114*/ 	.byte	0x00, 0xf0, 0x11, 0x00


	//----- nvinfo : EIATTR_KPARAM_INFO
	.align		4
.L_42:
        /*0118*/ 	.byte	0x04, 0x17
        /*011a*/ 	.short	(.L_44 - .L_43)
.L_43:
        /*011c*/ 	.word	0x00000000
        /*0120*/ 	.short	0x0008
        /*0122*/ 	.short	0x0034
        /*0124*/ 	.byte	0x00, 0xf0, 0x11, 0x00


	//----- nvinfo : EIATTR_KPARAM_INFO
	.align		4
.L_44:
        /*0128*/ 	.byte	0x04, 0x17
        /*012a*/ 	.short	(.L_46 - .L_45)
.L_45:
        /*012c*/ 	.word	0x00000000
        /*0130*/ 	.short	0x0007
        /*0132*/ 	.short	0x0030
        /*0134*/ 	.byte	0x00, 0xf0, 0x11, 0x00


	//----- nvinfo : EIATTR_KPARAM_INFO
	.align		4
.L_46:
        /*0138*/ 	.byte	0x04, 0x17
        /*013a*/ 	.short	(.L_48 - .L_47)
.L_47:
        /*013c*/ 	.word	0x00000000
        /*0140*/ 	.short	0x0006
        /*0142*/ 	.short	0x002c
        /*0144*/ 	.byte	0x00, 0xf0, 0x11, 0x00


	//----- nvinfo : EIATTR_KPARAM_INFO
	.align		4
.L_48:
        /*0148*/ 	.byte	0x04, 0x17
        /*014a*/ 	.short	(.L_50 - .L_49)
.L_49:
        /*014c*/ 	.word	0x00000000
        /*0150*/ 	.short	0x0005
        /*0152*/ 	.short	0x0028
        /*0154*/ 	.byte	0x00, 0xf0, 0x11, 0x00


	//----- nvinfo : EIATTR_KPARAM_INFO
	.align		4
.L_50:
        /*0158*/ 	.byte	0x04, 0x17
        /*015a*/ 	.short	(.L_52 - .L_51)
.L_51:
        /*015c*/ 	.word	0x00000000
        /*0160*/ 	.short	0x0004
        /*0162*/ 	.short	0x0020
        /*0164*/ 	.byte	0x00, 0xf4, 0x21, 0x00


	//----- nvinfo : EIATTR_KPARAM_INFO
	.align		4
.L_52:
        /*0168*/ 	.byte	0x04, 0x17
        /*016a*/ 	.short	(.L_54 - .L_53)
.L_53:
        /*016c*/ 	.word	0x00000000
        /*0170*/ 	.short	0x0003
        /*0172*/ 	.short	0x0018
        /*0174*/ 	.byte	0x00, 0xf4, 0x21, 0x00


	//----- nvinfo : EIATTR_KPARAM_INFO
	.align		4
.L_54:
        /*0178*/ 	.byte	0x04, 0x17
        /*017a*/ 	.short	(.L_56 - .L_55)
.L_55:
        /*017c*/ 	.word	0x00000000
        /*0180*/ 	.short	0x0002
        /*0182*/ 	.short	0x0010
        /*0184*/ 	.byte	0x00, 0xf4, 0x21, 0x00


	//----- nvinfo : EIATTR_KPARAM_INFO
	.align		4
.L_56:
        /*0188*/ 	.byte	0x04, 0x17
        /*018a*/ 	.short	(.L_58 - .L_57)
.L_57:
        /*018c*/ 	.word	0x00000000
        /*0190*/ 	.short	0x0001
        /*0192*/ 	.short	0x0008
        /*0194*/ 	.byte	0x00, 0xf4, 0x21, 0x00


	//----- nvinfo : EIATTR_KPARAM_INFO
	.align		4
.L_58:
        /*0198*/ 	.byte	0x04, 0x17
        /*019a*/ 	.short	(.L_60 - .L_59)
.L_59:
        /*019c*/ 	.word	0x00000000
        /*01a0*/ 	.short	0x0000
        /*01a2*/ 	.short	0x0000
        /*01a4*/ 	.byte	0x00, 0xf4, 0x21, 0x00


	//----- nvinfo : EIATTR_SPARSE_MMA_MASK
	.align		4
.L_60:
        /*01a8*/ 	.byte	0x03, 0x50
        /*01aa*/ 	.short	0x0000


	//----- nvinfo : EIATTR_MAXREG_COUNT
	.align		4
        /*01ac*/ 	.byte	0x03, 0x1b
        /*01ae*/ 	.short	0x00ff


	//----- nvinfo : EIATTR_NUM_BARRIERS
	.align		4
        /*01b0*/ 	.byte	0x02, 0x4c
        /*01b2*/ 	.byte	0x01
	.zero		1


	//----- nvinfo : EIATTR_ANNOTATIONS
	.align		4
        /*01b4*/ 	.byte	0x04, 0x55
        /*01b6*/ 	.short	(.L_62 - .L_61)


	//   ....[0]....
.L_61:
        /*01b8*/ 	.word	0x00000001
        /*01bc*/ 	.byte	0x00, 0x1b, 0x00, 0x00, 0x01, 0x00, 0x00, 0x00, 0xa0, 0x1d, 0x00, 0x00, 0x01, 0x00, 0x00, 0x00
        /* <DEDUP_REMOVED lines=75> */
        /*067c*/ 	.byte	0x10, 0x64, 0x00, 0x00, 0x01, 0x00, 0x00, 0x00, 0x70, 0x6a, 0x00, 0x00


	//----- nvinfo : EIATTR_MERCURY_ISA_VERSION
	.align		4
.L_62:
        /*0688*/ 	.byte	0x03, 0x5f
        /*068a*/ 	.short	0x0101


	//----- nvinfo : EIATTR_COOP_GROUP_MASK_REGIDS
	.align		4
        /*068c*/ 	.byte	0x04, 0x29
        /*068e*/ 	.short	(.L_64 - .L_63)


	//   ....[0]....
.L_63:
        /*0690*/ 	.word	0xffffffff


	//   ....[1]....
        /*0694*/ 	.word	0xffffffff


	//   ....[2]....
        /*0698*/ 	.word	0xffffffff


	//   ....[3]....
        /*069c*/ 	.word	0xffffffff


	//   ....[4]....
        /*06a0*/ 	.word	0xffffffff


	//   ....[5]....
        /*06a4*/ 	.word	0xffffffff


	//   ....[6]....
        /*06a8*/ 	.word	0xffffffff


	//   ....[7]....
        /*06ac*/ 	.word	0xffffffff


	//   ....[8]....
        /*06b0*/ 	.word	0xffffffff


	//   ....[9]....
        /*06b4*/ 	.word	0xffffffff


	//   ....[10]....
        /*06b8*/ 	.word	0xffffffff


	//   ....[11]....
        /*06bc*/ 	.word	0xffffffff


	//   ....[12]....
        /*06c0*/ 	.word	0xffffffff


	//   ....[13]....
        /*06c4*/ 	.word	0xffffffff


	//   ....[14]....
        /*06c8*/ 	.word	0xffffffff


	//   ....[15]....
        /*06cc*/ 	.word	0xffffffff


	//----- nvinfo : EIATTR_COOP_GROUP_INSTR_OFFSETS
	.align		4
.L_64:
        /*06d0*/ 	.byte	0x04, 0x28
        /*06d2*/ 	.short	(.L_66 - .L_65)


	//   ....[0]....
.L_65:
        /*06d4*/ 	.word	0x000066e0


	//   ....[1]....
        /*06d8*/ 	.word	0x000067a0


	//   ....[2]....
        /*06dc*/ 	.word	0x000068d0


	//   ....[3]....
        /*06e0*/ 	.word	0x00006970


	//   ....[4]....
        /*06e4*/ 	.word	0x00007550


	//   ....[5]....
        /*06e8*/ 	.word	0x00007570


	//   ....[6]....
        /*06ec*/ 	.word	0x00007590


	//   ....[7]....
        /*06f0*/ 	.word	0x000075c0


	//   ....[8]....
        /*06f4*/ 	.word	0x000075e0


	//   ....[9]....
        /*06f8*/ 	.word	0x000075f0


	//   ....[10]....
        /*06fc*/ 	.word	0x00007600


	//   ....[11]....
        /*0700*/ 	.word	0x00007610


	//   ....[12]....
        /*0704*/ 	.word	0x00007d90


	//   ....[13]....
        /*0708*/ 	.word	0x00007da0


	//   ....[14]....
        /*070c*/ 	.word	0x00007df0


	//   ....[15]....
        /*0710*/ 	.word	0x00007e00


	//----- nvinfo : EIATTR_EXIT_INSTR_OFFSETS
	.align		4
.L_66:
        /*0714*/ 	.byte	0x04, 0x1c
        /*0716*/ 	.short	(.L_68 - .L_67)


	//   ....[0]....
.L_67:
        /*0718*/ 	.word	0x0000b730


	//   ....[1]....
        /*071c*/ 	.word	0x0000b760


	//----- nvinfo : EIATTR_REQNTID
	.align		4
.L_68:
        /*0720*/ 	.byte	0x04, 0x10
        /*0722*/ 	.short	(.L_70 - .L_69)
.L_69:
        /*0724*/ 	.word	0x00000100
        /*0728*/ 	.word	0x00000001
        /*072c*/ 	.word	0x00000001


	//----- nvinfo : EIATTR_CBANK_PARAM_SIZE
	.align		4
.L_70:
        /*0730*/ 	.byte	0x03, 0x19
        /*0732*/ 	.short	0x0088


	//----- nvinfo : EIATTR_PARAM_CBANK
	.align		4
        /*0734*/ 	.byte	0x04, 0x0a
        /*0736*/ 	.short	(.L_72 - .L_71)
	.align		4
.L_71:
        /*0738*/ 	.word	index@(.nv.constant0.attn_fwd)
        /*073c*/ 	.short	0x0210
        /*073e*/ 	.short	0x0088


	//----- nvinfo : EIATTR_SW_WAR
	.align		4
.L_72:
        /*0740*/ 	.byte	0x04, 0x36
        /*0742*/ 	.short	(.L_74 - .L_73)
.L_73:
        /*0744*/ 	.word	0x00000008
.L_74:


//--------------------- .nv.callgraph             --------------------------
	.section	.nv.callgraph,"",@"SHT_CUDA_CALLGRAPH"
	.align	4
	.sectionentsize	8
	.align		4
        /*0000*/ 	.word	0x00000000
	.align		4
        /*0004*/ 	.word	0xffffffff
	.align		4
        /*0008*/ 	.word	0x00000000
	.align		4
        /*000c*/ 	.word	0xfffffffe
	.align		4
        /*0010*/ 	.word	0x00000000
	.align		4
        /*0014*/ 	.word	0xfffffffd
	.align		4
        /*0018*/ 	.word	0x00000000
	.align		4
        /*001c*/ 	.word	0xfffffffc


//--------------------- .nv.constant4             --------------------------
	.section	.nv.constant4,"a",@progbits
	.align	8
	.align		8
.nv.constant4:
        /*0000*/ 	.dword	_$_str


//--------------------- .text.attn_fwd            --------------------------
	.section	.text.attn_fwd,"ax",@progbits
	.align	128
        .global         attn_fwd
        .type           attn_fwd,@function
        .size           attn_fwd,(.L_x_3 - attn_fwd)
        .other          attn_fwd,@"STO_CUDA_ENTRY STV_DEFAULT"
attn_fwd:
.text.attn_fwd:
[----:B------:R-:W0:Y:S01]  /*0000*/  LDC R1, c[0x0][0x28] ;  /* 0x00000a00ff017b82 */ /* 0x000e220000000800 */
[----:B------:R-:W1:Y:S07]  /*0010*/  S2R R149, SR_TID.X ;  /* 0x0000000000957919 */ /* 0x000e6e0000002100 */
[----:B------:R-:W2:Y:S01]  /*0020*/  S2UR UR6, SR_CTAID.Y ;  /* 0x00000000000679c3 */ /* 0x000ea20000002600 */
[----:B------:R-:W-:Y:S01]  /*0030*/  ULDC.64 UR4, c[0x0][0x240] ;  /* 0x0000900000047ab9 */ /* 0x000fe20000000a00 */
[----:B0-----:R-:W-:Y:S01]  /*0040*/  VIADD R1, R1, 0xfffffec8 ;  /* 0xfffffec801017836 */ /* 0x001fe20000000000 */
[----:B------:R-:W0:Y:S05]  /*0050*/  S2R R3, SR_CTAID.X ;  /* 0x0000000000037919 */ /* 0x000e2a0000002500 */
[----:B------:R-:W3:Y:S08]  /*0060*/  LDC R21, c[0x0][0x248] ;  /* 0x00009200ff157b82 */ /* 0x000ef00000000800 */
[----:B------:R-:W4:Y:S01]  /*0070*/  LDC.64 R6, c[0x0][0x210] ;  /* 0x00008400ff067b82 */ /* 0x000f220000000a00 */
[----:B--2---:R-:W-:-:S07]  /*0080*/  UIMAD UR4, UR6, UR4, URZ ;  /* 0x00000004060472a4 */ /* 0x004fce000f8e023f */
[----:B------:R-:W2:Y:S01]  /*0090*/  LDC R120, c[0x0][0x280] ;  /* 0x0000a000ff787b82 */ /* 0x000ea20000000800 */
[----:B------:R-:W-:Y:S01]  /*00a0*/  ULDC.64 UR6, c[0x0][0x208] ;  /* 0x0000820000067ab9 */ /* 0x000fe20000000a00 */
[----:B-1----:R-:W-:Y:S02]  /*00b0*/  LOP3.LUT R4, R149, 0x3f, RZ, 0xc0, !PT ;  /* 0x0000003f95047812 */ /* 0x002fe400078ec0ff */
[----:B------:R-:W-:-:S03]  /*00c0*/  SHF.R.U32.HI R5, RZ, 0x6, R149 ;  /* 0x00000006ff057819 */ /* 0x000fc60000011695 */
[----:B0-----:R-:W-:Y:S01]  /*00d0*/  IMAD R0, R3, 0x40, R4 ;  /* 0x0000004003007824 */ /* 0x001fe200078e0204 */
[----:B------:R-:W-:-:S03]  /*00e0*/  SGXT.U32 R5, R5, 0x2 ;  /* 0x000000020505781a */ /* 0x000fc60000000000 */
[----:B------:R-:W-:Y:S01]  /*00f0*/  IMAD R3, R0, UR5, RZ ;  /* 0x0000000500037c24 */ /* 0x000fe2000f8e02ff */
[----:B------:R-:W-:Y:S01]  /*0100*/  USHF.R.S32.HI UR5, URZ, 0x1f, UR4 ;  /* 0x0000001f3f057899 */ /* 0x000fe20008011404 */
[----:B---3--:R-:W-:-:S03]  /*0110*/  IMAD R2, R5, R21, RZ ;  /* 0x0000001505027224 */ /* 0x008fc600078e02ff */
[----:B----4-:R-:W-:Y:S01]  /*0120*/  IADD3 R19, P0, P1, R3, UR4, R6 ;  /* 0x0000000403137c10 */ /* 0x010fe2000f91e006 */
[----:B------:R-:W-:Y:S01]  /*0130*/  IMAD R46, R21, 0x4, R2 ;  /* 0x00000004152e7824 */ /* 0x000fe200078e0202 */
[----:B------:R-:W-:Y:S02]  /*0140*/  SHF.R.S32.HI R0, RZ, 0x1f, R3 ;  /* 0x0000001fff007819 */ /* 0x000fe40000011403 */
[----:B------:R-:W-:Y:S02]  /*0150*/  LEA.HI R3, R149, 0x8c, RZ, 0x1a ;  /* 0x0000008c95037811 */ /* 0x000fe400078fd0ff */
[----:B------:R-:W-:Y:S02]  /*0160*/  IADD3.X R0, R0, UR5, R7, P0, P1 ;  /* 0x0000000500007c10 */ /* 0x000fe400087e2407 */
[----:B------:R-:W-:Y:S01]  /*0170*/  IADD3 R10, P0, R2, R19, RZ ;  /* 0x00000013020a7210 */ /* 0x000fe20007f1e0ff */
[----:B------:R-:W-:Y:S01]  /*0180*/  IMAD R17, R3, R21, RZ ;  /* 0x0000001503117224 */ /* 0x000fe200078e02ff */
[----:B------:R-:W-:-:S02]  /*0190*/  IADD3 R12, P1, R46, R19, RZ ;  /* 0x000000132e0c7210 */ /* 0x000fc40007f3e0ff */
[-C--:B------:R-:W-:Y:S02]  /*01a0*/  LEA.HI.X.SX32 R11, R2, R0.reuse, 0x1, P0 ;  /* 0x00000000020b7211 */ /* 0x080fe400000f0eff */
[C---:B------:R-:W-:Y:S02]  /*01b0*/  LEA.HI R2, R149.reuse, 0xc, RZ, 0x1a ;  /* 0x0000000c95027811 */ /* 0x040fe400078fd0ff */
[C---:B------:R-:W-:Y:S01]  /*01c0*/  LEA.HI R7, R149.reuse, 0x9c, RZ, 0x1a ;  /* 0x0000009c95077811 */ /* 0x040fe200078fd0ff */
[----:B------:R0:W3:Y:S01]  /*01d0*/  LDG.E.U8 R20, desc[UR6][R10.64] ;  /* 0x000000060a147981 */ /* 0x0000e2000c1e1100 */
[----:B------:R-:W-:Y:S01]  /*01e0*/  LEA.HI.X.SX32 R13, R46, R0, 0x1, P1 ;  /* 0x000000002e0d7211 */ /* 0x000fe200008f0eff */
[----:B------:R-:W-:Y:S01]  /*01f0*/  IMAD R8, R2, R21, RZ ;  /* 0x0000001502087224 */ /* 0x000fe200078e02ff */
[----:B------:R-:W-:Y:S02]  /*0200*/  LEA.HI R6, R149, 0x1c, RZ, 0x1a ;  /* 0x0000001c95067811 */ /* 0x000fe400078fd0ff */
[-C--:B------:R-:W-:Y:S01]  /*0210*/  IADD3 R28, P1, R17, R19.reuse, RZ ;  /* 0x00000013111c7210 */ /* 0x080fe20007f3e0ff */
[----:B------:R-:W4:Y:S01]  /*0220*/  LDG.E.U8 R22, desc[UR6][R12.64] ;  /* 0x000000060c167981 */ /* 0x000f22000c1e1100 */
[----:B------:R-:W-:Y:S01]  /*0230*/  IADD3 R14, P0, R8, R19, RZ ;  /* 0x00000013080e7210 */ /* 0x000fe20007f1e0ff */
[----:B0-----:R-:W-:-:S03]  /*0240*/  IMAD R10, R7, R21, RZ ;  /* 0x00000015070a7224 */ /* 0x001fc600078e02ff */
[-C--:B------:R-:W-:Y:S01]  /*0250*/  LEA.HI.X.SX32 R15, R8, R0.reuse, 0x1, P0 ;  /* 0x00000000080f7211 */ /* 0x080fe200000f0eff */
[----:B------:R-:W-:Y:S01]  /*0260*/  IMAD R9, R6, R21, RZ ;  /* 0x0000001506097224 */ /* 0x000fe200078e02ff */
[-C--:B------:R-:W-:Y:S02]  /*0270*/  LEA.HI.X.SX32 R29, R17, R0.reuse, 0x1, P1 ;  /* 0x00000000111d7211 */ /* 0x080fe400008f0eff */
[----:B------:R-:W-:Y:S01]  /*0280*/  LEA.HI R8, R149, 0x2c, RZ, 0x1a ;  /* 0x0000002c95087811 */ /* 0x000fe200078fd0ff */
[----:B------:R0:W5:Y:S01]  /*0290*/  LDG.E.U8 R23, desc[UR6][R14.64] ;  /* 0x000000060e177981 */ /* 0x000162000c1e1100 */
[-C--:B------:R-:W-:Y:S02]  /*02a0*/  IADD3 R34, P1, R10, R19.reuse, RZ ;  /* 0x000000130a227210 */ /* 0x080fe40007f3e0ff */
[----:B------:R-:W-:Y:S01]  /*02b0*/  IADD3 R16, P0, R9, R19, RZ ;  /* 0x0000001309107210 */ /* 0x000fe20007f1e0ff */
[----:B------:R-:W-:Y:S01]  /*02c0*/  IMAD R11, R8, R21, RZ ;  /* 0x00000015080b7224 */ /* 0x000fe200078e02ff */
[----:B------:R-:W-:Y:S01]  /*02d0*/  LEA.HI.X.SX32 R35, R10, R0, 0x1, P1 ;  /* 0x000000000a237211 */ /* 0x000fe200008f0eff */
[----:B------:R-:W5:Y:S01]  /*02e0*/  LDG.E.U8 R24, desc[UR6][R28.64] ;  /* 0x000000061c187981 */ /* 0x000f62000c1e1100 */
[----:B------:R-:W-:-:S02]  /*02f0*/  LEA.HI R10, R149, 0x3c, RZ, 0x1a ;  /* 0x0000003c950a7811 */ /* 0x000fc400078fd0ff */
[-C--:B------:R-:W-:Y:S01]  /*0300*/  LEA.HI.X.SX32 R17, R9, R0.reuse, 0x1, P0 ;  /* 0x0000000009117211 */ /* 0x080fe200000f0eff */
[----:B------:R-:W5:Y:S01]  /*0310*/  LDG.E.U8 R26, desc[UR6][R34.64] ;  /* 0x00000006221a7981 */ /* 0x000f62000c1e1100 */
[----:B------:R-:W-:Y:S01]  /*0320*/  LEA.HI R9, R149, 0xac, RZ, 0x1a ;  /* 0x000000ac95097811 */ /* 0x000fe200078fd0ff */
[----:B0-----:R-:W-:Y:S01]  /*0330*/  IMAD R14, R10, R21, RZ ;  /* 0x000000150a0e7224 */ /* 0x001fe200078e02ff */
[----:B------:R-:W-:Y:S01]  /*0340*/  IADD3 R30, P0, R11, R19, RZ ;  /* 0x000000130b1e7210 */ /* 0x000fe20007f1e0ff */
[----:B------:R0:W5:Y:S01]  /*0350*/  LDG.E.U8 R25, desc[UR6][R16.64] ;  /* 0x0000000610197981 */ /* 0x000162000c1e1100 */
[----:B------:R-:W-:Y:S01]  /*0360*/  LEA.HI R12, R149, 0x4c, RZ, 0x1a ;  /* 0x0000004c950c7811 */ /* 0x000fe200078fd0ff */
[----:B------:R-:W-:Y:S01]  /*0370*/  IMAD R13, R9, R21, RZ ;  /* 0x00000015090d7224 */ /* 0x000fe200078e02ff */
[----:B------:R-:W-:Y:S02]  /*0380*/  LEA.HI.X.SX32 R31, R11, R0, 0x1, P0 ;  /* 0x000000000b1f7211 */ /* 0x000fe400000f0eff */
[----:B------:R-:W-:-:S02]  /*0390*/  LEA.HI R11, R149, 0xbc, RZ, 0x1a ;  /* 0x000000bc950b7811 */ /* 0x000fc400078fd0ff */
[----:B------:R-:W-:Y:S01]  /*03a0*/  IADD3 R32, P0, R14, R19, RZ ;  /* 0x000000130e207210 */ /* 0x000fe20007f1e0ff */
[----:B------:R-:W-:Y:S01]  /*03b0*/  IMAD R15, R12, R21, RZ ;  /* 0x000000150c0f7224 */ /* 0x000fe200078e02ff */
[----:B------:R-:W-:Y:S01]  /*03c0*/  IADD3 R36, P1, R13, R19, RZ ;  /* 0x000000130d247210 */ /* 0x000fe20007f3e0ff */
[-C--:B0-----:R-:W-:Y:S01]  /*03d0*/  IMAD R16, R11, R21.reuse, RZ ;  /* 0x000000150b107224 */ /* 0x081fe200078e02ff */
[-C--:B------:R-:W-:Y:S01]  /*03e0*/  LEA.HI.X.SX32 R33, R14, R0.reuse, 0x1, P0 ;  /* 0x000000000e217211 */ /* 0x080fe200000f0eff */
[----:B------:R-:W5:Y:S01]  /*03f0*/  LDG.E.U8 R27, desc[UR6][R30.64] ;  /* 0x000000061e1b7981 */ /* 0x000f62000c1e1100 */
[----:B------:R-:W-:Y:S02]  /*0400*/  LEA.HI R14, R149, 0x5c, RZ, 0x1a ;  /* 0x0000005c950e7811 */ /* 0x000fe400078fd0ff */
[-C--:B------:R-:W-:Y:S01]  /*0410*/  LEA.HI.X.SX32 R37, R13, R0.reuse, 0x1, P1 ;  /* 0x000000000d257211 */ /* 0x080fe200008f0eff */
[----:B------:R-:W5:Y:S01]  /*0420*/  LDG.E.U8 R29, desc[UR6][R32.64] ;  /* 0x00000006201d7981 */ /* 0x000f62000c1e1100 */
[----:B------:R-:W-:Y:S01]  /*0430*/  LEA.HI R13, R149, 0xcc, RZ, 0x1a ;  /* 0x000000cc950d7811 */ /* 0x000fe200078fd0ff */
[----:B------:R-:W-:Y:S01]  /*0440*/  IMAD R18, R14, R21, RZ ;  /* 0x000000150e127224 */ /* 0x000fe200078e02ff */
[-C--:B------:R-:W-:Y:S01]  /*0450*/  IADD3 R34, P0, R15, R19.reuse, RZ ;  /* 0x000000130f227210 */ /* 0x080fe20007f1e0ff */
[----:B------:R0:W5:Y:S01]  /*0460*/  LDG.E.U8 R28, desc[UR6][R36.64] ;  /* 0x00000006241c7981 */ /* 0x000162000c1e1100 */
[----:B------:R-:W-:Y:S01]  /*0470*/  IADD3 R38, P1, R16, R19, RZ ;  /* 0x0000001310267210 */ /* 0x000fe20007f3e0ff */
[----:B------:R-:W-:Y:S01]  /*0480*/  IMAD R17, R13, R21, RZ ;  /* 0x000000150d117224 */ /* 0x000fe200078e02ff */
[----:B------:R-:W-:-:S02]  /*0490*/  LEA.HI.X.SX32 R35, R15, R0, 0x1, P0 ;  /* 0x000000000f237211 */ /* 0x000fc400000f0eff */
[-C--:B------:R-:W-:Y:S02]  /*04a0*/  LEA.HI.X.SX32 R39, R16, R0.reuse, 0x1, P1 ;  /* 0x0000000010277211 */ /* 0x080fe400008f0eff */
[C---:B------:R-:W-:Y:S01]  /*04b0*/  LEA.HI R15, R149.reuse, 0xdc, RZ, 0x1a ;  /* 0x000000dc950f7811 */ /* 0x040fe200078fd0ff */
[----:B------:R1:W5:Y:S01]  /*04c0*/  LDG.E.U8 R31, desc[UR6][R34.64] ;  /* 0x00000006221f7981 */ /* 0x000362000c1e1100 */
[----:B------:R-:W-:Y:S02]  /*04d0*/  LEA.HI R16, R149, 0x6c, RZ, 0x1a ;  /* 0x0000006c95107811 */ /* 0x000fe400078fd0ff */
[----:B0-----:R-:W-:Y:S01]  /*04e0*/  IADD3 R36, P0, R18, R19, RZ ;  /* 0x0000001312247210 */ /* 0x001fe20007f1e0ff */
[----:B------:R-:W-:Y:S01]  /*04f0*/  IMAD R41, R15, R21, RZ ;  /* 0x000000150f297224 */ /* 0x000fe200078e02ff */
[----:B------:R-:W-:Y:S01]  /*0500*/  IADD3 R42, P1, R17, R19, RZ ;  /* 0x00000013112a7210 */ /* 0x000fe20007f3e0ff */
[----:B------:R-:W-:Y:S01]  /*0510*/  IMAD R33, R16, R21, RZ ;  /* 0x0000001510217224 */ /* 0x000fe200078e02ff */
[----:B------:R-:W-:Y:S01]  /*0520*/  LEA.HI.X.SX32 R37, R18, R0, 0x1, P0 ;  /* 0x0000000012257211 */ /* 0x000fe200000f0eff */
[----:B------:R0:W5:Y:S01]  /*0530*/  LDG.E.U8 R30, desc[UR6][R38.64] ;  /* 0x00000006261e7981 */ /* 0x000162000c1e1100 */
[----:B------:R-:W-:-:S02]  /*0540*/  LEA.HI R18, R149, 0x7c, RZ, 0x1a ;  /* 0x0000007c95127811 */ /* 0x000fc400078fd0ff */
[-C--:B------:R-:W-:Y:S01]  /*0550*/  LEA.HI.X.SX32 R43, R17, R0.reuse, 0x1, P1 ;  /* 0x00000000112b7211 */ /* 0x080fe200008f0eff */
[----:B------:R-:W-:Y:S01]  /*0560*/  IMAD R46, R21, 0x4, R46 ;  /* 0x00000004152e7824 */ /* 0x000fe200078e022e */
[----:B------:R-:W-:Y:S01]  /*0570*/  LEA.HI R17, R149, 0xec, RZ, 0x1a ;  /* 0x000000ec95117811 */ /* 0x000fe200078fd0ff */
[----:B-1----:R-:W-:Y:S01]  /*0580*/  IMAD R34, R18, R21, RZ ;  /* 0x0000001512227224 */ /* 0x002fe200078e02ff */
[-C--:B------:R-:W-:Y:S01]  /*0590*/  IADD3 R40, P0, R33, R19.reuse, RZ ;  /* 0x0000001321287210 */ /* 0x080fe20007f1e0ff */
[----:B------:R1:W5:Y:S01]  /*05a0*/  LDG.E.U8 R32, desc[UR6][R42.64] ;  /* 0x000000062a207981 */ /* 0x000362000c1e1100 */
[----:B0-----:R-:W-:Y:S01]  /*05b0*/  IADD3 R38, P1, R41, R19, RZ ;  /* 0x0000001329267210 */ /* 0x001fe20007f3e0ff */
[----:B------:R-:W-:Y:S02]  /*05c0*/  IMAD R35, R17, R21, RZ ;  /* 0x0000001511237224 */ /* 0x000fe400078e02ff */
[----:B------:R0:W5:Y:S01]  /*05d0*/  LDG.E.U8 R65, desc[UR6][R36.64] ;  /* 0x0000000624417981 */ /* 0x000162000c1e1100 */
[----:B------:R-:W-:-:S02]  /*05e0*/  LEA.HI.X.SX32 R39, R41, R0, 0x1, P1 ;  /* 0x0000000029277211 */ /* 0x000fc400008f0eff */
[-C--:B------:R-:W-:Y:S02]  /*05f0*/  LEA.HI.X.SX32 R41, R33, R0.reuse, 0x1, P0 ;  /* 0x0000000021297211 */ /* 0x080fe400000f0eff */
[CC--:B-1----:R-:W-:Y:S01]  /*0600*/  IADD3 R42, P0, R34.reuse, R19.reuse, RZ ;  /* 0x00000013222a7210 */ /* 0x0c2fe20007f1e0ff */
[----:B------:R-:W-:Y:S01]  /*0610*/  IMAD R48, R21, 0x8, R46 ;  /* 0x0000000815307824 */ /* 0x000fe200078e022e */
[CC--:B------:R-:W-:Y:S01]  /*0620*/  IADD3 R44, P1, R35.reuse, R19.reuse, RZ ;  /* 0x00000013232c7210 */ /* 0x0c0fe20007f3e0ff */
[----:B------:R1:W5:Y:S01]  /*0630*/  LDG.E.U8 R92, desc[UR6][R38.64] ;  /* 0x00000006265c7981 */ /* 0x000362000c1e1100 */
[-C--:B------:R-:W-:Y:S02]  /*0640*/  LEA.HI.X.SX32 R43, R34, R0.reuse, 0x1, P0 ;  /* 0x00000000222b7211 */ /* 0x080fe400000f0eff */
[----:B------:R-:W-:Y:S01]  /*0650*/  IADD3 R34, P0, R46, R19, RZ ;  /* 0x000000132e227210 */ /* 0x000fe20007f1e0ff */
[----:B------:R2:W5:Y:S01]  /*0660*/  LDG.E.U8 R69, desc[UR6][R40.64] ;  /* 0x0000000628457981 */ /* 0x000562000c1e1100 */
[----:B------:R-:W-:-:S02]  /*0670*/  LEA.HI.X.SX32 R45, R35, R0, 0x1, P1 ;  /* 0x00000000232d7211 */ /* 0x000fc400008f0eff */
[-C--:B------:R-:W-:Y:S01]  /*0680*/  LEA.HI.X.SX32 R35, R46, R0.reuse, 0x1, P0 ;  /* 0x000000002e237211 */ /* 0x080fe200000f0eff */
[C---:B------:R-:W-:Y:S01]  /*0690*/  IMAD R46, R21.reuse, 0x4, R48 ;  /* 0x00000004152e7824 */ /* 0x040fe200078e0230 */
[CC--:B0-----:R-:W-:Y:S01]  /*06a0*/  IADD3 R36, P0, R48.reuse, R19.reuse, RZ ;  /* 0x0000001330247210 */ /* 0x0c1fe20007f1e0ff */
[----:B------:R0:W5:Y:S03]  /*06b0*/  LDG.E.U8 R73, desc[UR6][R42.64] ;  /* 0x000000062a497981 */ /* 0x000166000c1e1100 */
[-C--:B------:R-:W-:Y:S01]  /*06c0*/  LEA.HI.X.SX32 R37, R48, R0.reuse, 0x1, P0 ;  /* 0x0000000030257211 */ /* 0x080fe200000f0eff */
[C---:B------:R-:W-:Y:S01]  /*06d0*/  IMAD R48, R21.reuse, 0x4, R46 ;  /* 0x0000000415307824 */ /* 0x040fe200078e022e */
[CC--:B-1----:R-:W-:Y:S01]  /*06e0*/  IADD3 R38, P0, R46.reuse, R19.reuse, RZ ;  /* 0x000000132e267210 */ /* 0x0c2fe20007f1e0ff */
[----:B------:R-:W5:Y:S03]  /*06f0*/  LDG.E.U8 R47, desc[UR6][R34.64] ;  /* 0x00000006222f7981 */ /* 0x000f66000c1e1100 */
[-C--:B------:R-:W-:Y:S01]  /*0700*/  LEA.HI.X.SX32 R39, R46, R0.reuse, 0x1, P0 ;  /* 0x000000002e277211 */ /* 0x080fe200000f0eff */
[C---:B------:R-:W-:Y:S01]  /*0710*/  IMAD R46, R21.reuse, 0x8, R48 ;  /* 0x00000008152e7824 */ /* 0x040fe200078e0230 */
[CC--:B--2---:R-:W-:Y:S01]  /*0720*/  IADD3 R40, P0, R48.reuse, R19.reuse, RZ ;  /* 0x0000001330287210 */ /* 0x0c4fe20007f1e0ff */
[----:B------:R1:W2:Y:S03]  /*0730*/  LDG.E.U8 R94, desc[UR6][R44.64] ;  /* 0x000000062c5e7981 */ /* 0x0002a6000c1e1100 */
[-C--:B------:R-:W-:Y:S01]  /*0740*/  LEA.HI.X.SX32 R41, R48, R0.reuse, 0x1, P0 ;  /* 0x0000000030297211 */ /* 0x080fe200000f0eff */
[C---:B------:R-:W-:Y:S01]  /*0750*/  IMAD R48, R21.reuse, 0x4, R46 ;  /* 0x0000000415307824 */ /* 0x040fe200078e022e */
[CC--:B0-----:R-:W-:Y:S01]  /*0760*/  IADD3 R42, P0, R46.reuse, R19.reuse, RZ ;  /* 0x000000132e2a7210 */ /* 0x0c1fe20007f1e0ff */
[----:B------:R0:W2:Y:S02]  /*0770*/  LDG.E.U8 R49, desc[UR6][R36.64] ;  /* 0x0000000624317981 */ /* 0x0000a4000c1e1100 */
[C---:B------:R-:W-:Y:S01]  /*0780*/  IMAD R50, R21.reuse, 0x4, R48 ;  /* 0x0000000415327824 */ /* 0x040fe200078e0230 */
[-C--:B------:R-:W-:Y:S01]  /*0790*/  LEA.HI.X.SX32 R43, R46, R0.reuse, 0x1, P0 ;  /* 0x000000002e2b7211 */ /* 0x080fe200000f0eff */
[----:B------:R0:W2:Y:S01]  /*07a0*/  LDG.E.U8 R51, desc[UR6][R38.64] ;  /* 0x0000000626337981 */ /* 0x0000a2000c1e1100 */
[-C--:B-1----:R-:W-:Y:S01]  /*07b0*/  IADD3 R44, P1, R48, R19.reuse, RZ ;  /* 0x00000013302c7210 */ /* 0x082fe20007f3e0ff */
[----:B------:R-:W-:Y:S01]  /*07c0*/  IMAD R46, R21, 0x8, R50 ;  /* 0x00000008152e7824 */ /* 0x000fe200078e0232 */
[----:B------:R-:W-:Y:S01]  /*07d0*/  IADD3 R34, P0, R50, R19, RZ ;  /* 0x0000001332227210 */ /* 0x000fe20007f1e0ff */
[----:B------:R1:W2:Y:S01]  /*07e0*/  LDG.E.U8 R52, desc[UR6][R40.64] ;  /* 0x0000000628347981 */ /* 0x0002a2000c1e1100 */
[----:B------:R-:W-:-:S02]  /*07f0*/  LEA.HI.X.SX32 R45, R48, R0, 0x1, P1 ;  /* 0x00000000302d7211 */ /* 0x000fc400008f0eff */
[-C--:B------:R-:W-:Y:S01]  /*0800*/  LEA.HI.X.SX32 R35, R50, R0.reuse, 0x1, P0 ;  /* 0x0000000032237211 */ /* 0x080fe200000f0eff */
[C---:B------:R-:W-:Y:S01]  /*0810*/  IMAD R48, R21.reuse, 0x4, R46 ;  /* 0x0000000415307824 */ /* 0x040fe200078e022e */
[CC--:B0-----:R-:W-:Y:S01]  /*0820*/  IADD3 R36, P0, R46.reuse, R19.reuse, RZ ;  /* 0x000000132e247210 */ /* 0x0c1fe20007f1e0ff */
[----:B------:R0:W2:Y:S03]  /*0830*/  LDG.E.U8 R54, desc[UR6][R44.64] ;  /* 0x000000062c367981 */ /* 0x0000a6000c1e1100 */
[-C--:B------:R-:W-:Y:S01]  /*0840*/  LEA.HI.X.SX32 R37, R46, R0.reuse, 0x1, P0 ;  /* 0x000000002e257211 */ /* 0x080fe200000f0eff */
[C---:B------:R-:W-:Y:S01]  /*0850*/  IMAD R46, R21.reuse, 0x4, R48 ;  /* 0x00000004152e7824 */ /* 0x040fe200078e0230 */
[-C--:B------:R-:W-:Y:S01]  /*0860*/  IADD3 R38, P0, R48, R19.reuse, RZ ;  /* 0x0000001330267210 */ /* 0x080fe20007f1e0ff */
[----:B------:R0:W2:Y:S02]  /*0870*/  LDG.E.U8 R53, desc[UR6][R42.64] ;  /* 0x000000062a357981 */ /* 0x0000a4000c1e1100 */
[C---:B------:R-:W-:Y:S01]  /*0880*/  IMAD R50, R21.reuse, 0x8, R46 ;  /* 0x0000000815327824 */ /* 0x040fe200078e022e */
[-C--:B-1----:R-:W-:Y:S01]  /*0890*/  IADD3 R40, P1, R46, R19.reuse, RZ ;  /* 0x000000132e287210 */ /* 0x082fe20007f3e0ff */
[----:B------:R1:W2:Y:S01]  /*08a0*/  LDG.E.U8 R55, desc[UR6][R34.64] ;  /* 0x0000000622377981 */ /* 0x0002a2000c1e1100 */
[-C--:B------:R-:W-:Y:S01]  /*08b0*/  LEA.HI.X.SX32 R39, R48, R0.reuse, 0x1, P0 ;  /* 0x0000000030277211 */ /* 0x080fe200000f0eff */
[C---:B0-----:R-:W-:Y:S01]  /*08c0*/  IMAD R44, R21.reuse, 0x4, R50 ;  /* 0x00000004152c7824 */ /* 0x041fe200078e0232 */
[----:B------:R-:W-:Y:S01]  /*08d0*/  LEA.HI.X.SX32 R41, R46, R0, 0x1, P1 ;  /* 0x000000002e297211 */ /* 0x000fe200008f0eff */
[----:B------:R0:W2:Y:S01]  /*08e0*/  LDG.E.U8 R56, desc[UR6][R36.64] ;  /* 0x0000000624387981 */ /* 0x0000a2000c1e1100 */
[----:B------:R-:W-:Y:S01]  /*08f0*/  IADD3 R42, P0, R50, R19, RZ ;  /* 0x00000013322a7210 */ /* 0x000fe20007f1e0ff */
[----:B------:R-:W-:-:S02]  /*0900*/  IMAD R46, R21, 0x4, R44 ;  /* 0x00000004152e7824 */ /* 0x000fc400078e022c */
[----:B------:R0:W2:Y:S01]  /*0910*/  LDG.E.U8 R57, desc[UR6][R38.64] ;  /* 0x0000000626397981 */ /* 0x0000a2000c1e1100 */
[-C--:B------:R-:W-:Y:S01]  /*0920*/  LEA.HI.X.SX32 R43, R50, R0.reuse, 0x1, P0 ;  /* 0x00000000322b7211 */ /* 0x080fe200000f0eff */
[C---:B------:R-:W-:Y:S01]  /*0930*/  IMAD R48, R21.reuse, 0x8, R46 ;  /* 0x0000000815307824 */ /* 0x040fe200078e022e */
[CC--:B-1----:R-:W-:Y:S01]  /*0940*/  IADD3 R34, P0, R44.reuse, R19.reuse, RZ ;  /* 0x000000132c227210 */ /* 0x0c2fe20007f1e0ff */
[----:B------:R1:W2:Y:S02]  /*0950*/  LDG.E.U8 R58, desc[UR6][R40.64] ;  /* 0x00000006283a7981 */ /* 0x0002a4000c1e1100 */
[C---:B------:R-:W-:Y:S01]  /*0960*/  IMAD R50, R21.reuse, 0x4, R48 ;  /* 0x0000000415327824 */ /* 0x040fe200078e0230 */
[-C--:B------:R-:W-:Y:S01]  /*0970*/  LEA.HI.X.SX32 R35, R44, R0.reuse, 0x1, P0 ;  /* 0x000000002c237211 */ /* 0x080fe200000f0eff */
[----:B------:R1:W2:Y:S01]  /*0980*/  LDG.E.U8 R59, desc[UR6][R42.64] ;  /* 0x000000062a3b7981 */ /* 0x0002a2000c1e1100 */
[-C--:B0-----:R-:W-:Y:S02]  /*0990*/  IADD3 R36, P0, R46, R19.reuse, RZ ;  /* 0x000000132e247210 */ /* 0x081fe40007f1e0ff */
[-C--:B------:R-:W-:Y:S01]  /*09a0*/  IADD3 R44, P1, R48, R19.reuse, RZ ;  /* 0x00000013302c7210 */ /* 0x080fe20007f3e0ff */
[----:B------:R0:W2:Y:S01]  /*09b0*/  LDG.E.U8 R60, desc[UR6][R34.64] ;  /* 0x00000006223c7981 */ /* 0x0000a2000c1e1100 */
[----:B------:R-:W-:Y:S01]  /*09c0*/  LEA.HI.X.SX32 R37, R46, R0, 0x1, P0 ;  /* 0x000000002e257211 */ /* 0x000fe200000f0eff */
[----:B------:R-:W-:Y:S01]  /*09d0*/  IMAD R46, R21, 0x4, R50 ;  /* 0x00000004152e7824 */ /* 0x000fe200078e0232 */
[----:B------:R-:W-:-:S02]  /*09e0*/  IADD3 R38, P0, R50, R19, RZ ;  /* 0x0000001332267210 */ /* 0x000fc40007f1e0ff */
[-C--:B------:R-:W-:Y:S01]  /*09f0*/  LEA.HI.X.SX32 R45, R48, R0.reuse, 0x1, P1 ;  /* 0x00000000302d7211 */ /* 0x080fe200008f0eff */
[----:B------:R-:W2:Y:S01]  /*0a00*/  LDG.E.U8 R61, desc[UR6][R36.64] ;  /* 0x00000006243d7981 */ /* 0x000ea2000c1e1100 */
[-C--:B------:R-:W-:Y:S01]  /*0a10*/  LEA.HI.X.SX32 R39, R50, R0.reuse, 0x1, P0 ;  /* 0x0000000032277211 */ /* 0x080fe200000f0eff */
[C---:B------:R-:W-:Y:S01]  /*0a20*/  IMAD R48, R21.reuse, 0x8, R46 ;  /* 0x0000000815307824 */ /* 0x040fe200078e022e */
[CC--:B-1----:R-:W-:Y:S01]  /*0a30*/  IADD3 R40, P0, R46.reuse, R19.reuse, RZ ;  /* 0x000000132e287210 */ /* 0x0c2fe20007f1e0ff */
[----:B------:R1:W2:Y:S03]  /*0a40*/  LDG.E.U8 R62, desc[UR6][R44.64] ;  /* 0x000000062c3e7981 */ /* 0x0002a6000c1e1100 */
[-C--:B------:R-:W-:Y:S01]  /*0a50*/  LEA.HI.X.SX32 R41, R46, R0.reuse, 0x1, P0 ;  /* 0x000000002e297211 */ /* 0x080fe200000f0eff */
[C---:B------:R-:W-:Y:S01]  /*0a60*/  IMAD R46, R21.reuse, 0x4, R48 ;  /* 0x00000004152e7824 */ /* 0x040fe200078e0230 */
[----:B------:R1:W2:Y:S03]  /*0a70*/  LDG.E.U8 R63, desc[UR6][R38.64] ;  /* 0x00000006263f7981 */ /* 0x0002a6000c1e1100 */
[C---:B------:R-:W-:Y:S01]  /*0a80*/  IMAD R50, R21.reuse, 0x4, R46 ;  /* 0x0000000415327824 */ /* 0x040fe200078e022e */
[-C--:B------:R-:W-:Y:S01]  /*0a90*/  IADD3 R42, P1, R46, R19.reuse, RZ ;  /* 0x000000132e2a7210 */ /* 0x080fe20007f3e0ff */
[----:B------:R-:W2:Y:S01]  /*0aa0*/  LDG.E.U8 R64, desc[UR6][R40.64] ;  /* 0x0000000628407981 */ /* 0x000ea2000c1e1100 */
[----:B0-----:R-:W-:Y:S01]  /*0ab0*/  IADD3 R34, P0, R48, R19, RZ ;  /* 0x0000001330227210 */ /* 0x001fe20007f1e0ff */
[----:B-1----:R-:W-:Y:S01]  /*0ac0*/  IMAD R44, R21, 0x8, R50 ;  /* 0x00000008152c7824 */ /* 0x002fe200078e0232 */
[----:B------:R-:W-:-:S02]  /*0ad0*/  LEA.HI.X.SX32 R43, R46, R0, 0x1, P1 ;  /* 0x000000002e2b7211 */ /* 0x000fc400008f0eff */
[-C--:B------:R-:W-:Y:S01]  /*0ae0*/  LEA.HI.X.SX32 R35, R48, R0.reuse, 0x1, P0 ;  /* 0x0000000030237211 */ /* 0x080fe200000f0eff */
[C---:B------:R-:W-:Y:S01]  /*0af0*/  IMAD R46, R21.reuse, 0x4, R44 ;  /* 0x00000004152e7824 */ /* 0x040fe200078e022c */
[CC--:B------:R-:W-:Y:S01]  /*0b00*/  IADD3 R36, P0, R50.reuse, R19.reuse, RZ ;  /* 0x0000001332247210 */ /* 0x0c0fe20007f1e0ff */
[----:B------:R0:W2:Y:S02]  /*0b10*/  LDG.E.U8 R67, desc[UR6][R42.64] ;  /* 0x000000062a437981 */ /* 0x0000a4000c1e1100 */
[C---:B------:R-:W-:Y:S01]  /*0b20*/  IMAD R48, R21.reuse, 0x4, R46 ;  /* 0x0000000415307824 */ /* 0x040fe200078e022e */
[-C--:B------:R-:W-:Y:S01]  /*0b30*/  LEA.HI.X.SX32 R37, R50, R0.reuse, 0x1, P0 ;  /* 0x0000000032257211 */ /* 0x080fe200000f0eff */
[----:B------:R1:W2:Y:S01]  /*0b40*/  LDG.E.U8 R66, desc[UR6][R34.64] ;  /* 0x0000000622427981 */ /* 0x0002a2000c1e1100 */
[CC--:B------:R-:W-:Y:S01]  /*0b50*/  IADD3 R38, P0, R44.reuse, R19.reuse, RZ ;  /* 0x000000132c267210 */ /* 0x0c0fe20007f1e0ff */
[C---:B------:R-:W-:Y:S02]  /*0b60*/  IMAD R50, R21.reuse, 0x8, R48 ;  /* 0x0000000815327824 */ /* 0x040fe400078e0230 */
[----:B------:R1:W2:Y:S01]  /*0b70*/  LDG.E.U8 R68, desc[UR6][R36.64] ;  /* 0x0000000624447981 */ /* 0x0002a2000c1e1100 */
[----:B------:R-:W-:Y:S01]  /*0b80*/  LEA.HI.X.SX32 R39, R44, R0, 0x1, P0 ;  /* 0x000000002c277211 */ /* 0x000fe200000f0eff */
[----:B0-----:R-:W-:Y:S01]  /*0b90*/  IMAD R42, R21, 0x4, R50 ;  /* 0x00000004152a7824 */ /* 0x001fe200078e0232 */
[----:B------:R-:W-:-:S02]  /*0ba0*/  IADD3 R40, P0, R46, R19, RZ ;  /* 0x000000132e287210 */ /* 0x000fc40007f1e0ff */
[-C--:B------:R-:W-:Y:S01]  /*0bb0*/  IADD3 R44, P1, R48, R19.reuse, RZ ;  /* 0x00000013302c7210 */ /* 0x080fe20007f3e0ff */
[----:B------:R0:W2:Y:S01]  /*0bc0*/  LDG.E.U8 R70, desc[UR6][R38.64] ;  /* 0x0000000626467981 */ /* 0x0000a2000c1e1100 */
[-C--:B------:R-:W-:Y:S01]  /*0bd0*/  LEA.HI.X.SX32 R41, R46, R0.reuse, 0x1, P0 ;  /* 0x000000002e297211 */ /* 0x080fe200000f0eff */
[C---:B------:R-:W-:Y:S01]  /*0be0*/  IMAD R46, R21.reuse, 0x4, R42 ;  /* 0x00000004152e7824 */ /* 0x040fe200078e022a */
[-C--:B-1----:R-:W-:Y:S02]  /*0bf0*/  IADD3 R34, P0, R50, R19.reuse, RZ ;  /* 0x0000001332227210 */ /* 0x082fe40007f1e0ff */
[-C--:B------:R-:W-:Y:S01]  /*0c00*/  LEA.HI.X.SX32 R45, R48, R0.reuse, 0x1, P1 ;  /* 0x00000000302d7211 */ /* 0x080fe200008f0eff */
[C---:B------:R-:W-:Y:S01]  /*0c10*/  IMAD R48, R21.reuse, 0x8, R46 ;  /* 0x0000000815307824 */ /* 0x040fe200078e022e */
[----:B------:R-:W-:Y:S01]  /*0c20*/  LEA.HI.X.SX32 R35, R50, R0, 0x1, P0 ;  /* 0x0000000032237211 */ /* 0x000fe200000f0eff */
[----:B------:R-:W2:Y:S01]  /*0c30*/  LDG.E.U8 R71, desc[UR6][R40.64] ;  /* 0x0000000628477981 */ /* 0x000ea2000c1e1100 */
[----:B------:R-:W-:Y:S01]  /*0c40*/  IADD3 R36, P0, R42, R19, RZ ;  /* 0x000000132a247210 */ /* 0x000fe20007f1e0ff */
[----:B------:R-:W-:-:S02]  /*0c50*/  IMAD R50, R21, 0x4, R48 ;  /* 0x0000000415327824 */ /* 0x000fc400078e0230 */
[----:B------:R1:W2:Y:S01]  /*0c60*/  LDG.E.U8 R72, desc[UR6][R44.64] ;  /* 0x000000062c487981 */ /* 0x0002a2000c1e1100 */
[-C--:B------:R-:W-:Y:S02]  /*0c70*/  LEA.HI.X.SX32 R37, R42, R0.reuse, 0x1, P0 ;  /* 0x000000002a257211 */ /* 0x080fe400000f0eff */
[-C--:B0-----:R-:W-:Y:S01]  /*0c80*/  IADD3 R38, P0, R46, R19.reuse, RZ ;  /* 0x000000132e267210 */ /* 0x081fe20007f1e0ff */
[----:B------:R0:W2:Y:S01]  /*0c90*/  LDG.E.U8 R74, desc[UR6][R34.64] ;  /* 0x00000006224a7981 */ /* 0x0000a2000c1e1100 */
[-C--:B------:R-:W-:Y:S02]  /*0ca0*/  IADD3 R42, P1, R48, R19.reuse, RZ ;  /* 0x00000013302a7210 */ /* 0x080fe40007f3e0ff */
[----:B------:R-:W-:Y:S01]  /*0cb0*/  LEA.HI.X.SX32 R39, R46, R0, 0x1, P0 ;  /* 0x000000002e277211 */ /* 0x000fe200000f0eff */
[----:B------:R0:W2:Y:S01]  /*0cc0*/  LDG.E.U8 R75, desc[UR6][R36.64] ;  /* 0x00000006244b7981 */ /* 0x0000a2000c1e1100 */
[----:B-1----:R-:W-:Y:S01]  /*0cd0*/  IMAD R44, R21, 0x4, R50 ;  /* 0x00000004152c7824 */ /* 0x002fe200078e0232 */
[----:B------:R-:W-:-:S02]  /*0ce0*/  IADD3 R40, P0, R50, R19, RZ ;  /* 0x0000001332287210 */ /* 0x000fc40007f1e0ff */
[----:B------:R-:W2:Y:S01]  /*0cf0*/  LDG.E.U8 R76, desc[UR6][R38.64] ;  /* 0x00000006264c7981 */ /* 0x000ea2000c1e1100 */
[C---:B------:R-:W-:Y:S01]  /*0d00*/  IMAD R46, R21.reuse, 0x8, R44 ;  /* 0x00000008152e7824 */ /* 0x040fe200078e022c */
[-C--:B------:R-:W-:Y:S02]  /*0d10*/  LEA.HI.X.SX32 R43, R48, R0.reuse, 0x1, P1 ;  /* 0x00000000302b7211 */ /* 0x080fe400008f0eff */
[-C--:B------:R-:W-:Y:S01]  /*0d20*/  LEA.HI.X.SX32 R41, R50, R0.reuse, 0x1, P0 ;  /* 0x0000000032297211 */ /* 0x080fe200000f0eff */
[C---:B------:R-:W-:Y:S01]  /*0d30*/  IMAD R48, R21.reuse, 0x4, R46 ;  /* 0x0000000415307824 */ /* 0x040fe200078e022e */
[CC--:B0-----:R-:W-:Y:S01]  /*0d40*/  IADD3 R34, P0, R44.reuse, R19.reuse, RZ ;  /* 0x000000132c227210 */ /* 0x0c1fe20007f1e0ff */
[----:B------:R0:W2:Y:S02]  /*0d50*/  LDG.E.U8 R77, desc[UR6][R42.64] ;  /* 0x000000062a4d7981 */ /* 0x0000a4000c1e1100 */
[----:B------:R-:W-:Y:S01]  /*0d60*/  IMAD R50, R21, 0x4, R48 ;  /* 0x0000000415327824 */ /* 0x000fe200078e0230 */
[----:B------:R-:W-:Y:S01]  /*0d70*/  LEA.HI.X.SX32 R35, R44, R0, 0x1, P0 ;  /* 0x000000002c237211 */ /* 0x000fe200000f0eff */
[----:B------:R1:W2:Y:S01]  /*0d80*/  LDG.E.U8 R78, desc[UR6][R40.64] ;  /* 0x00000006284e7981 */ /* 0x0002a2000c1e1100 */
[----:B------:R-:W-:-:S02]  /*0d90*/  IADD3 R36, P0, R46, R19, RZ ;  /* 0x000000132e247210 */ /* 0x000fc40007f1e0ff */
[-C--:B------:R-:W-:Y:S01]  /*0da0*/  IADD3 R44, P1, R48, R19.reuse, RZ ;  /* 0x00000013302c7210 */ /* 0x080fe20007f3e0ff */
[----:B------:R1:W2:Y:S01]  /*0db0*/  LDG.E.U8 R79, desc[UR6][R34.64] ;  /* 0x00000006224f7981 */ /* 0x0002a2000c1e1100 */
[C---:B0-----:R-:W-:Y:S01]  /*0dc0*/  IMAD R42, R21.reuse, 0x8, R50 ;  /* 0x00000008152a7824 */ /* 0x041fe200078e0232 */
[-C--:B------:R-:W-:Y:S02]  /*0dd0*/  LEA.HI.X.SX32 R37, R46, R0.reuse, 0x1, P0 ;  /* 0x000000002e257211 */ /* 0x080fe400000f0eff */
[-C--:B------:R-:W-:Y:S01]  /*0de0*/  IADD3 R38, P0, R50, R19.reuse, RZ ;  /* 0x0000001332267210 */ /* 0x080fe20007f1e0ff */
[C---:B------:R-:W-:Y:S01]  /*0df0*/  IMAD R46, R21.reuse, 0x4, R42 ;  /* 0x00000004152e7824 */ /* 0x040fe200078e022a */
[-C--:B------:R-:W-:Y:S01]  /*0e00*/  LEA.HI.X.SX32 R45, R48, R0.reuse, 0x1, P1 ;  /* 0x00000000302d7211 */ /* 0x080fe200008f0eff */
[----:B------:R-:W2:Y:S01]  /*0e10*/  LDG.E.U8 R80, desc[UR6][R36.64] ;  /* 0x0000000624507981 */ /* 0x000ea2000c1e1100 */
[-C--:B------:R-:W-:Y:S01]  /*0e20*/  LEA.HI.X.SX32 R39, R50, R0.reuse, 0x1, P0 ;  /* 0x0000000032277211 */ /* 0x080fe200000f0eff */
[C---:B------:R-:W-:Y:S01]  /*0e30*/  IMAD R48, R21.reuse, 0x4, R46 ;  /* 0x0000000415307824 */ /* 0x040fe200078e022e */
[CC--:B-1----:R-:W-:Y:S01]  /*0e40*/  IADD3 R40, P0, R42.reuse, R19.reuse, RZ ;  /* 0x000000132a287210 */ /* 0x0c2fe20007f1e0ff */
[----:B------:R0:W2:Y:S02]  /*0e50*/  LDG.E.U8 R81, desc[UR6][R44.64] ;  /* 0x000000062c517981 */ /* 0x0000a4000c1e1100 */
[----:B------:R-:W-:Y:S01]  /*0e60*/  IMAD R50, R21, 0x8, R48 ;  /* 0x0000000815327824 */ /* 0x000fe200078e0230 */
[----:B------:R-:W-:Y:S01]  /*0e70*/  LEA.HI.X.SX32 R41, R42, R0, 0x1, P0 ;  /* 0x000000002a297211 */ /* 0x000fe200000f0eff */
[----:B------:R1:W2:Y:S01]  /*0e80*/  LDG.E.U8 R82, desc[UR6][R38.64] ;  /* 0x0000000626527981 */ /* 0x0002a2000c1e1100 */
[----:B------:R-:W-:-:S02]  /*0e90*/  IADD3 R34, P0, R46, R19, RZ ;  /* 0x000000132e227210 */ /* 0x000fc40007f1e0ff */
[-C--:B------:R-:W-:Y:S01]  /*0ea0*/  IADD3 R42, P1, R48, R19.reuse, RZ ;  /* 0x00000013302a7210 */ /* 0x080fe20007f3e0ff */
[----:B------:R1:W2:Y:S01]  /*0eb0*/  LDG.E.U8 R83, desc[UR6][R40.64] ;  /* 0x0000000628537981 */ /* 0x0002a2000c1e1100 */
[----:B------:R-:W-:Y:S01]  /*0ec0*/  LEA.HI.X.SX32 R35, R46, R0, 0x1, P0 ;  /* 0x000000002e237211 */ /* 0x000fe200000f0eff */
[----:B0-----:R-:W-:Y:S01]  /*0ed0*/  IMAD R44, R21, 0x4, R50 ;  /* 0x00000004152c7824 */ /* 0x001fe200078e0232 */
[----:B------:R-:W-:-:S03]  /*0ee0*/  IADD3 R36, P0, R50, R19, RZ ;  /* 0x0000001332247210 */ /* 0x000fc60007f1e0ff */
[C---:B------:R-:W-:Y:S01]  /*0ef0*/  IMAD R46, R21.reuse, 0x4, R44 ;  /* 0x00000004152e7824 */ /* 0x040fe200078e022c */
[-C--:B------:R-:W-:Y:S01]  /*0f00*/  LEA.HI.X.SX32 R37, R50, R0.reuse, 0x1, P0 ;  /* 0x0000000032257211 */ /* 0x080fe200000f0eff */
[----:B------:R0:W2:Y:S01]  /*0f10*/  LDG.E.U8 R84, desc[UR6][R34.64] ;  /* 0x0000000622547981 */ /* 0x0000a2000c1e1100 */
[-C--:B------:R-:W-:Y:S01]  /*0f20*/  LEA.HI.X.SX32 R43, R48, R0.reuse, 0x1, P1 ;  /* 0x00000000302b7211 */ /* 0x080fe200008f0eff */
[C---:B------:R-:W-:Y:S01]  /*0f30*/  IMAD R48, R21.reuse, 0x8, R46 ;  /* 0x0000000815307824 */ /* 0x040fe200078e022e */
[CC--:B-1----:R-:W-:Y:S01]  /*0f40*/  IADD3 R38, P0, R44.reuse, R19.reuse, RZ ;  /* 0x000000132c267210 */ /* 0x0c2fe20007f1e0ff */
[----:B------:R-:W2:Y:S02]  /*0f50*/  LDG.E.U8 R86, desc[UR6][R36.64] ;  /* 0x0000000624567981 */ /* 0x000ea4000c1e1100 */
[----:B------:R-:W-:Y:S01]  /*0f60*/  IMAD R50, R21, 0x4, R48 ;  /* 0x0000000415327824 */ /* 0x000fe200078e0230 */
[----:B------:R-:W-:Y:S01]  /*0f70*/  LEA.HI.X.SX32 R39, R44, R0, 0x1, P0 ;  /* 0x000000002c277211 */ /* 0x000fe200000f0eff */
[----:B------:R1:W2:Y:S01]  /*0f80*/  LDG.E.U8 R85, desc[UR6][R42.64] ;  /* 0x000000062a557981 */ /* 0x0002a2000c1e1100 */
[----:B------:R-:W-:-:S02]  /*0f90*/  IADD3 R40, P0, R46, R19, RZ ;  /* 0x000000132e287210 */ /* 0x000fc40007f1e0ff */
[-C--:B------:R-:W-:Y:S01]  /*0fa0*/  IADD3 R44, P1, R48, R19.reuse, RZ ;  /* 0x00000013302c7210 */ /* 0x080fe20007f3e0ff */
[----:B------:R3:W2:Y:S01]  /*0fb0*/  LDG.E.U8 R87, desc[UR6][R38.64] ;  /* 0x0000000626577981 */ /* 0x0006a2000c1e1100 */
[----:B------:R-:W-:Y:S02]  /*0fc0*/  LEA.HI.X.SX32 R41, R46, R0, 0x1, P0 ;  /* 0x000000002e297211 */ /* 0x000fe400000f0eff */
[----:B0-----:R-:W-:Y:S01]  /*0fd0*/  IADD3 R34, P0, R50, R19, RZ ;  /* 0x0000001332227210 */ /* 0x001fe20007f1e0ff */
[----:B-1----:R-:W-:-:S03]  /*0fe0*/  IMAD R42, R21, 0x4, R50 ;  /* 0x00000004152a7824 */ /* 0x002fc600078e0232 */
[-C--:B------:R-:W-:Y:S01]  /*0ff0*/  LEA.HI.X.SX32 R35, R50, R0.reuse, 0x1, P0 ;  /* 0x0000000032237211 */ /* 0x080fe200000f0eff */
[----:B------:R0:W2:Y:S01]  /*1000*/  LDG.E.U8 R89, desc[UR6][R40.64] ;  /* 0x0000000628597981 */ /* 0x0000a2000c1e1100 */
[C---:B------:R-:W-:Y:S01]  /*1010*/  IMAD R46, R21.reuse, 0x8, R42 ;  /* 0x00000008152e7824 */ /* 0x040fe200078e022a */
[-C--:B------:R-:W-:Y:S02]  /*1020*/  IADD3 R36, P0, R42, R19.reuse, RZ ;  /* 0x000000132a247210 */ /* 0x080fe40007f1e0ff */
[----:B------:R1:W2:Y:S01]  /*1030*/  LDG.E.U8 R90, desc[UR6][R34.64] ;  /* 0x00000006225a7981 */ /* 0x0002a2000c1e1100 */
[-C--:B------:R-:W-:Y:S01]  /*1040*/  LEA.HI.X.SX32 R45, R48, R0.reuse, 0x1, P1 ;  /* 0x00000000302d7211 */ /* 0x080fe200008f0eff */
[C---:B------:R-:W-:Y:S01]  /*1050*/  IMAD R48, R21.reuse, 0x4, R46 ;  /* 0x0000000415307824 */ /* 0x040fe200078e022e */
[-C--:B------:R-:W-:Y:S02]  /*1060*/  LEA.HI.X.SX32 R37, R42, R0.reuse, 0x1, P0 ;  /* 0x000000002a257211 */ /* 0x080fe400000f0eff */
[CC--:B------:R-:W-:Y:S01]  /*1070*/  IADD3 R42, P0, R46.reuse, R19.reuse, RZ ;  /* 0x000000132e2a7210 */ /* 0x0c0fe20007f1e0ff */
[----:B------:R4:W2:Y:S03]  /*1080*/  LDG.E.U8 R50, desc[UR6][R44.64] ;  /* 0x000000062c327981 */ /* 0x0008a6000c1e1100 */
[-C--:B------:R-:W-:Y:S01]  /*1090*/  LEA.HI.X.SX32 R43, R46, R0.reuse, 0x1, P0 ;  /* 0x000000002e2b7211 */ /* 0x080fe200000f0eff */
[C---:B------:R-:W-:Y:S01]  /*10a0*/  IMAD R46, R21.reuse, 0x4, R48 ;  /* 0x00000004152e7824 */ /* 0x040fe200078e0230 */
[CC--:B---3--:R-:W-:Y:S01]  /*10b0*/  IADD3 R38, P0, R48.reuse, R19.reuse, RZ ;  /* 0x0000001330267210 */ /* 0x0c8fe20007f1e0ff */
[----:B------:R3:W2:Y:S03]  /*10c0*/  LDG.E.U8 R91, desc[UR6][R36.64] ;  /* 0x00000006245b7981 */ /* 0x0006a6000c1e1100 */
[----:B------:R-:W-:Y:S01]  /*10d0*/  LEA.HI.X.SX32 R39, R48, R0, 0x1, P0 ;  /* 0x0000000030277211 */ /* 0x000fe200000f0eff */
[----:B------:R-:W-:Y:S01]  /*10e0*/  IMAD R48, R21, 0x8, R46 ;  /* 0x0000000815307824 */ /* 0x000fe200078e022e */
[----:B0-----:R-:W-:Y:S01]  /*10f0*/  IADD3 R40, P0, R46, R19, RZ ;  /* 0x000000132e287210 */ /* 0x001fe20007f1e0ff */
[----:B------:R0:W2:Y:S01]  /*1100*/  LDG.E.U8 R93, desc[UR6][R42.64] ;  /* 0x000000062a5d7981 */ /* 0x0000a2000c1e1100 */
[----:B------:R-:W-:-:S02]  /*1110*/  LEA.HI R88, R149, 0xfc, RZ, 0x1a ;  /* 0x000000fc95587811 */ /* 0x000fc400078fd0ff */
[-C--:B------:R-:W-:Y:S01]  /*1120*/  LEA.HI.X.SX32 R41, R46, R0.reuse, 0x1, P0 ;  /* 0x000000002e297211 */ /* 0x080fe200000f0eff */
[C---:B------:R-:W-:Y:S01]  /*1130*/  IMAD R46, R21.reuse, 0x4, R48 ;  /* 0x00000004152e7824 */ /* 0x040fe200078e0230 */
[----:B-1----:R-:W-:Y:S01]  /*1140*/  IADD3 R34, P0, R48, R19, RZ ;  /* 0x0000001330227210 */ /* 0x002fe20007f1e0ff */
[----:B------:R-:W-:Y:S01]  /*1150*/  IMAD R33, R88, R21, RZ ;  /* 0x0000001558217224 */ /* 0x000fe200078e02ff */
[----:B------:R-:W2:Y:S01]  /*1160*/  LDG.E.U8 R38, desc[UR6][R38.64] ;  /* 0x0000000626267981 */ /* 0x000ea2000c1e1100 */
[----:B------:R-:W-:Y:S01]  /*1170*/  IMAD R21, R21, 0x4, R46 ;  /* 0x0000000415157824 */ /* 0x000fe200078e022e */
[----:B------:R-:W-:Y:S02]  /*1180*/  LEA.HI.X.SX32 R35, R48, R0, 0x1, P0 ;  /* 0x0000000030237211 */ /* 0x000fe400000f0eff */
[-C--:B----4-:R-:W-:Y:S01]  /*1190*/  IADD3 R44, P2, R33, R19.reuse, RZ ;  /* 0x00000013212c7210 */ /* 0x090fe20007f5e0ff */
[----:B------:R-:W4:Y:S01]  /*11a0*/  LDG.E.U8 R40, desc[UR6][R40.64] ;  /* 0x0000000628287981 */ /* 0x000f22000c1e1100 */
[----:B---3--:R-:W-:-:S02]  /*11b0*/  IADD3 R36, P1, R46, R19, RZ ;  /* 0x000000132e247210 */ /* 0x008fc40007f3e0ff */
[----:B0-----:R-:W-:Y:S01]  /*11c0*/  IADD3 R42, P0, R21, R19, RZ ;  /* 0x00000013152a7210 */ /* 0x001fe20007f1e0ff */
[----:B------:R-:W3:Y:S01]  /*11d0*/  LDG.E.U8 R34, desc[UR6][R34.64] ;  /* 0x0000000622227981 */ /* 0x000ee2000c1e1100 */
[-C--:B------:R-:W-:Y:S02]  /*11e0*/  LEA.HI.X.SX32 R37, R46, R0.reuse, 0x1, P1 ;  /* 0x000000002e257211 */ /* 0x080fe400008f0eff */
[-C--:B------:R-:W-:Y:S02]  /*11f0*/  LEA.HI.X.SX32 R45, R33, R0.reuse, 0x1, P2 ;  /* 0x00000000212d7211 */ /* 0x080fe400010f0eff */
[----:B------:R-:W-:Y:S01]  /*1200*/  LEA.HI.X.SX32 R43, R21, R0, 0x1, P0 ;  /* 0x00000000152b7211 */ /* 0x000fe200000f0eff */
[----:B------:R-:W3:Y:S04]  /*1210*/  LDG.E.U8 R36, desc[UR6][R36.64] ;  /* 0x0000000624247981 */ /* 0x000ee8000c1e1100 */
[----:B------:R-:W3:Y:S04]  /*1220*/  LDG.E.U8 R42, desc[UR6][R42.64] ;  /* 0x000000062a2a7981 */ /* 0x000ee8000c1e1100 */
[----:B------:R-:W3:Y:S01]  /*1230*/  LDG.E.U8 R44, desc[UR6][R44.64] ;  /* 0x000000062c2c7981 */ /* 0x000ee2000c1e1100 */
[----:B------:R-:W0:Y:S01]  /*1240*/  S2UR UR4, SR_CgaCtaId ;  /* 0x00000000000479c3 */ /* 0x000e220000008800 */
[----:B------:R-:W-:Y:S01]  /*1250*/  LOP3.LUT R19, R149, 0x7, RZ, 0xc0, !PT ;  /* 0x0000000795137812 */ /* 0x000fe200078ec0ff */
[----:B------:R-:W-:-:S04]  /*1260*/  UMOV UR5, 0x400 ;  /* 0x0000040000057882 */ /* 0x000fc80000000000 */
[----:B------:R-:W-:-:S04]  /*1270*/  IMAD R0, R4, 0x8, R19 ;  /* 0x0000000804007824 */ /* 0x000fc800078e0213 */
[----:B------:R-:W-:-:S05]  /*1280*/  IMAD.SHL.U32 R0, R0, 0x10, RZ ;  /* 0x0000001000007824 */ /* 0x000fca00078e00ff */
[----:B------:R-:W-:Y:S01]  /*1290*/  LOP3.LUT R19, R0, R5, RZ, 0xfc, !PT ;  /* 0x0000000500137212 */ /* 0x000fe200078efcff */
[----:B0-----:R-:W-:-:S03]  /*12a0*/  ULEA UR5, UR4, UR5, 0x18 ;  /* 0x0000000504057291 */ /* 0x001fc6000f8ec03f */
[C---:B------:R-:W-:Y:S02]  /*12b0*/  LOP3.LUT R0, R19.reuse, 0x10, RZ, 0x3c, !PT ;  /* 0x0000001013007812 */ /* 0x040fe400078e3cff */
[C---:B------:R-:W-:Y:S02]  /*12c0*/  LOP3.LUT R21, R19.reuse, 0x30, RZ, 0x3c, !PT ;  /* 0x0000003013157812 */ /* 0x040fe400078e3cff */
[----:B------:R-:W-:Y:S02]  /*12d0*/  ISETP.GE.AND P0, PT, R120, 0x1, PT ;  /* 0x000000017800780c */ /* 0x000fe40003f06270 */
[----:B------:R0:W-:Y:S04]  /*12e0*/  STS.U8 [R19+UR5], R20 ;  /* 0x0000001413007988 */ /* 0x0001e80008000005 */
[----:B------:R-:W-:Y:S01]  /*12f0*/  STS.U8 [R19+UR5+0x4], R22 ;  /* 0x0000041613007988 */ /* 0x000fe20008000005 */
[----:B0-----:R-:W-:-:S03]  /*1300*/  LOP3.LUT R20, R19, 0x20, RZ, 0x3c, !PT ;  /* 0x0000002013147812 */ /* 0x001fc600078e3cff */
[----:B-----5:R0:W-:Y:S04]  /*1310*/  STS.U8 [R19+UR5+0xc], R23 ;  /* 0x00000c1713007988 */ /* 0x0201e80008000005 */
[----:B------:R-:W-:Y:S01]  /*1320*/  STS.U8 [R19+UR5+0x200c], R24 ;  /* 0x00200c1813007988 */ /* 0x000fe20008000005 */
[----:B0-----:R-:W-:-:S03]  /*1330*/  LOP3.LUT R23, R19, 0x50, RZ, 0x3c, !PT ;  /* 0x0000005013177812 */ /* 0x001fc600078e3cff */
[----:B------:R0:W-:Y:S01]  /*1340*/  STS.U8 [R19+UR5+0x8], R47 ;  /* 0x0000082f13007988 */ /* 0x0001e20008000005 */
[----:B------:R-:W-:Y:S02]  /*1350*/  IMAD.MOV.U32 R102, RZ, RZ, -0x800000 ;  /* 0xff800000ff667424 */ /* 0x000fe400078e00ff */
[----:B------:R-:W-:Y:S02]  /*1360*/  IMAD.MOV.U32 R145, RZ, RZ, 0x3f800000 ;  /* 0x3f800000ff917424 */ /* 0x000fe400078e00ff */
[----:B------:R-:W-:Y:S02]  /*1370*/  IMAD.MOV.U32 R146, RZ, RZ, 0x3f800000 ;  /* 0x3f800000ff927424 */ /* 0x000fe400078e00ff */
[----:B------:R-:W-:Y:S01]  /*1380*/  IMAD.MOV.U32 R172, RZ, RZ, -0x800000 ;  /* 0xff800000ffac7424 */ /* 0x000fe200078e00ff */
[----:B0-----:R-:W-:Y:S01]  /*1390*/  CS2R R46, SRZ ;  /* 0x00000000002e7805 */ /* 0x001fe2000001ff00 */
[----:B--2---:R-:W-:Y:S04]  /*13a0*/  STS.U8 [R19+UR5+0x2000], R74 ;  /* 0x0020004a13007988 */ /* 0x004fe80008000005 */
[----:B------:R-:W-:Y:S04]  /*13b0*/  STS.U8 [R19+UR5+0x2004], R75 ;  /* 0x0020044b13007988 */ /* 0x000fe80008000005 */
[----:B------:R-:W-:Y:S04]  /*13c0*/  STS.U8 [R19+UR5+0x2008], R76 ;  /* 0x0020084c13007988 */ /* 0x000fe80008000005 */
[----:B------:R-:W-:Y:S04]  /*13d0*/  STS.U8 [R0+UR5], R49 ;  /* 0x0000003100007988 */ /* 0x000fe80008000005 */
[----:B------:R-:W-:Y:S04]  /*13e0*/  STS.U8 [R0+UR5+0x4], R51 ;  /* 0x0000043300007988 */ /* 0x000fe80008000005 */
[----:B------:R-:W-:Y:S04]  /*13f0*/  STS.U8 [R0+UR5+0x8], R52 ;  /* 0x0000083400007988 */ /* 0x000fe80008000005 */
[----:B------:R-:W-:Y:S04]  /*1400*/  STS.U8 [R0+UR5+0x2000], R77 ;  /* 0x0020004d00007988 */ /* 0x000fe80008000005 */
[----:B------:R-:W-:Y:S04]  /*1410*/  STS.U8 [R0+UR5+0x2004], R78 ;  /* 0x0020044e00007988 */ /* 0x000fe80008000005 */
[----:B------:R-:W-:Y:S04]  /*1420*/  STS.U8 [R0+UR5+0x2008], R79 ;  /* 0x0020084f00007988 */ /* 0x000fe80008000005 */
[----:B------:R-:W-:Y:S04]  /*1430*/  STS.U8 [R0+UR5+0xc], R25 ;  /* 0x00000c1900007988 */ /* 0x000fe80008000005 */
[----:B------:R0:W-:Y:S04]  /*1440*/  STS.U8 [R0+UR5+0x200c], R26 ;  /* 0x00200c1a00007988 */ /* 0x0001e80008000005 */
[----:B------:R-:W-:Y:S04]  /*1450*/  STS.U8 [R20+UR5], R53 ;  /* 0x0000003514007988 */ /* 0x000fe80008000005 */
[----:B------:R-:W-:Y:S01]  /*1460*/  STS.U8 [R20+UR5+0x4], R54 ;  /* 0x0000043614007988 */ /* 0x000fe20008000005 */
[----:B0-----:R-:W-:-:S03]  /*1470*/  LOP3.LUT R0, R19, 0x40, RZ, 0x3c, !PT ;  /* 0x0000004013007812 */ /* 0x001fc600078e3cff */
[----:B------:R-:W-:Y:S04]  /*1480*/  STS.U8 [R20+UR5+0x8], R55 ;  /* 0x0000083714007988 */ /* 0x000fe80008000005 */
[----:B------:R-:W-:Y:S04]  /*1490*/  STS.U8 [R20+UR5+0x2000], R80 ;  /* 0x0020005014007988 */ /* 0x000fe80008000005 */
[----:B------:R-:W-:Y:S04]  /*14a0*/  STS.U8 [R20+UR5+0x2004], R81 ;  /* 0x0020045114007988 */ /* 0x000fe80008000005 */
[----:B------:R-:W-:Y:S04]  /*14b0*/  STS.U8 [R20+UR5+0x2008], R82 ;  /* 0x0020085214007988 */ /* 0x000fe80008000005 */
        /* <DEDUP_REMOVED lines=10> */
[----:B------:R-:W-:Y:S01]  /*1560*/  STS.U8 [R0+UR5], R59 ;  /* 0x0000003b00007988 */ /* 0x000fe20008000005 */
[----:B0-----:R-:W-:-:S02]  /*1570*/  LOP3.LUT R21, R19, 0x60, RZ, 0x3c, !PT ;  /* 0x0000006013157812 */ /* 0x001fc400078e3cff */
[----:B------:R-:W-:Y:S01]  /*1580*/  LOP3.LUT R19, R19, 0x70, RZ, 0x3c, !PT ;  /* 0x0000007013137812 */ /* 0x000fe200078e3cff */
[----:B------:R-:W-:Y:S04]  /*1590*/  STS.U8 [R0+UR5+0x4], R60 ;  /* 0x0000043c00007988 */ /* 0x000fe80008000005 */
[----:B------:R-:W-:Y:S04]  /*15a0*/  STS.U8 [R0+UR5+0x8], R61 ;  /* 0x0000083d00007988 */ /* 0x000fe80008000005 */
[----:B------:R-:W-:Y:S04]  /*15b0*/  STS.U8 [R0+UR5+0x2000], R86 ;  /* 0x0020005600007988 */ /* 0x000fe80008000005 */
[----:B------:R-:W-:Y:S04]  /*15c0*/  STS.U8 [R0+UR5+0x2004], R87 ;  /* 0x0020045700007988 */ /* 0x000fe80008000005 */
[----:B------:R-:W-:Y:S04]  /*15d0*/  STS.U8 [R0+UR5+0x2008], R89 ;  /* 0x0020085900007988 */ /* 0x000fe80008000005 */
[----:B------:R0:W-:Y:S04]  /*15e0*/  STS.U8 [R0+UR5+0xc], R31 ;  /* 0x00000c1f00007988 */ /* 0x0001e80008000005 */
[----:B------:R1:W-:Y:S04]  /*15f0*/  STS.U8 [R0+UR5+0x200c], R32 ;  /* 0x00200c2000007988 */ /* 0x0003e80008000005 */
[----:B------:R-:W-:Y:S04]  /*1600*/  STS.U8 [R23+UR5], R62 ;  /* 0x0000003e17007988 */ /* 0x000fe80008000005 */
[----:B------:R-:W-:Y:S04]  /*1610*/  STS.U8 [R23+UR5+0x4], R63 ;  /* 0x0000043f17007988 */ /* 0x000fe80008000005 */
        /* <DEDUP_REMOVED lines=10> */
[----:B------:R2:W-:Y:S04]  /*16c0*/  STS.U8 [R21+UR5+0x2004], R38 ;  /* 0x0020042615007988 */ /* 0x0005e80008000005 */
[----:B----4-:R4:W-:Y:S04]  /*16d0*/  STS.U8 [R21+UR5+0x2008], R40 ;  /* 0x0020082815007988 */ /* 0x0109e80008000005 */
[----:B------:R-:W-:Y:S04]  /*16e0*/  STS.U8 [R21+UR5+0xc], R69 ;  /* 0x00000c4515007988 */ /* 0x000fe80008000005 */
[----:B------:R-:W-:Y:S01]  /*16f0*/  STS.U8 [R21+UR5+0x200c], R94 ;  /* 0x00200c5e15007988 */ /* 0x000fe20008000005 */
[----:B------:R-:W-:-:S03]  /*1700*/  CS2R R24, SRZ ;  /* 0x0000000000187805 */ /* 0x000fc6000001ff00 */
[----:B------:R-:W-:Y:S01]  /*1710*/  STS.U8 [R19+UR5], R70 ;  /* 0x0000004613007988 */ /* 0x000fe20008000005 */
[----:B------:R-:W-:-:S03]  /*1720*/  CS2R R26, SRZ ;  /* 0x00000000001a7805 */ /* 0x000fc6000001ff00 */
[----:B------:R-:W-:Y:S01]  /*1730*/  STS.U8 [R19+UR5+0x4], R71 ;  /* 0x0000044713007988 */ /* 0x000fe20008000005 */
[----:B------:R-:W-:-:S03]  /*1740*/  CS2R R28, SRZ ;  /* 0x00000000001c7805 */ /* 0x000fc6000001ff00 */
[----:B------:R-:W-:Y:S01]  /*1750*/  STS.U8 [R19+UR5+0x8], R72 ;  /* 0x0000084813007988 */ /* 0x000fe20008000005 */
[----:B0-----:R-:W-:-:S03]  /*1760*/  CS2R R30, SRZ ;  /* 0x00000000001e7805 */ /* 0x001fc6000001ff00 */
[----:B---3--:R0:W-:Y:S01]  /*1770*/  STS.U8 [R19+UR5+0x2000], R34 ;  /* 0x0020002213007988 */ /* 0x0081e20008000005 */
[----:B-1----:R-:W-:-:S03]  /*1780*/  CS2R R32, SRZ ;  /* 0x0000000000207805 */ /* 0x002fc6000001ff00 */
[----:B------:R1:W-:Y:S01]  /*1790*/  STS.U8 [R19+UR5+0x2004], R36 ;  /* 0x0020042413007988 */ /* 0x0003e20008000005 */
[----:B--2---:R-:W-:-:S03]  /*17a0*/  CS2R R38, SRZ ;  /* 0x0000000000267805 */ /* 0x004fc6000001ff00 */
[----:B------:R2:W-:Y:S01]  /*17b0*/  STS.U8 [R19+UR5+0x2008], R42 ;  /* 0x0020082a13007988 */ /* 0x0005e20008000005 */
[----:B----4-:R-:W-:-:S03]  /*17c0*/  CS2R R40, SRZ ;  /* 0x0000000000287805 */ /* 0x010fc6000001ff00 */
[----:B------:R-:W-:Y:S01]  /*17d0*/  STS.U8 [R19+UR5+0xc], R73 ;  /* 0x00000c4913007988 */ /* 0x000fe20008000005 */
[----:B0-----:R-:W-:-:S03]  /*17e0*/  CS2R R34, SRZ ;  /* 0x0000000000227805 */ /* 0x001fc6000001ff00 */
[----:B------:R0:W-:Y:S01]  /*17f0*/  STS.U8 [R19+UR5+0x200c], R44 ;  /* 0x00200c2c13007988 */ /* 0x0001e20008000005 */
[----:B-1----:R-:W-:Y:S02]  /*1800*/  CS2R R36, SRZ ;  /* 0x0000000000247805 */ /* 0x002fe4000001ff00 */
[----:B--2---:R-:W-:Y:S02]  /*1810*/  CS2R R42, SRZ ;  /* 0x00000000002a7805 */ /* 0x004fe4000001ff00 */
[----:B------:R-:W-:Y:S02]  /*1820*/  CS2R R48, SRZ ;  /* 0x0000000000307805 */ /* 0x000fe4000001ff00 */
[----:B------:R-:W-:Y:S02]  /*1830*/  CS2R R50, SRZ ;  /* 0x0000000000327805 */ /* 0x000fe4000001ff00 */
[----:B------:R-:W-:Y:S02]  /*1840*/  CS2R R52, SRZ ;  /* 0x0000000000347805 */ /* 0x000fe4000001ff00 */
[----:B------:R-:W-:-:S02]  /*1850*/  CS2R R54, SRZ ;  /* 0x0000000000367805 */ /* 0x000fc4000001ff00 */
[----:B------:R-:W-:Y:S02]  /*1860*/  CS2R R56, SRZ ;  /* 0x0000000000387805 */ /* 0x000fe4000001ff00 */
[----:B------:R-:W-:Y:S02]  /*1870*/  CS2R R58, SRZ ;  /* 0x00000000003a7805 */ /* 0x000fe4000001ff00 */
[----:B------:R-:W-:Y:S02]  /*1880*/  CS2R R60, SRZ ;  /* 0x00000000003c7805 */ /* 0x000fe4000001ff00 */
[----:B0-----:R-:W-:Y:S02]  /*1890*/  CS2R R44, SRZ ;  /* 0x00000000002c7805 */ /* 0x001fe4000001ff00 */
[----:B------:R-:W-:Y:S02]  /*18a0*/  CS2R R62, SRZ ;  /* 0x00000000003e7805 */ /* 0x000fe4000001ff00 */
[----:B------:R-:W-:-:S02]  /*18b0*/  CS2R R64, SRZ ;  /* 0x0000000000407805 */ /* 0x000fc4000001ff00 */
[----:B------:R-:W-:Y:S02]  /*18c0*/  CS2R R66, SRZ ;  /* 0x0000000000427805 */ /* 0x000fe4000001ff00 */
[----:B------:R-:W-:Y:S02]  /*18d0*/  CS2R R68, SRZ ;  /* 0x0000000000447805 */ /* 0x000fe4000001ff00 */
[----:B------:R-:W-:Y:S02]  /*18e0*/  CS2R R70, SRZ ;  /* 0x0000000000467805 */ /* 0x000fe4000001ff00 */
[----:B------:R-:W-:Y:S02]  /*18f0*/  CS2R R72, SRZ ;  /* 0x0000000000487805 */ /* 0x000fe4000001ff00 */
[----:B------:R-:W-:Y:S02]  /*1900*/  CS2R R74, SRZ ;  /* 0x00000000004a7805 */ /* 0x000fe4000001ff00 */
[----:B------:R-:W-:-:S02]  /*1910*/  CS2R R76, SRZ ;  /* 0x00000000004c7805 */ /* 0x000fc4000001ff00 */
[----:B------:R-:W-:Y:S02]  /*1920*/  CS2R R78, SRZ ;  /* 0x00000000004e7805 */ /* 0x000fe4000001ff00 */
[----:B------:R-:W-:Y:S02]  /*1930*/  CS2R R80, SRZ ;  /* 0x0000000000507805 */ /* 0x000fe4000001ff00 */
[----:B------:R-:W-:Y:S02]  /*1940*/  CS2R R82, SRZ ;  /* 0x0000000000527805 */ /* 0x000fe4000001ff00 */
[----:B------:R-:W-:Y:S02]  /*1950*/  CS2R R84, SRZ ;  /* 0x0000000000547805 */ /* 0x000fe4000001ff00 */
[----:B------:R-:W-:Y:S02]  /*1960*/  CS2R R86, SRZ ;  /* 0x0000000000567805 */ /* 0x000fe4000001ff00 */
[----:B------:R-:W-:Y:S01]  /*1970*/  LOP3.LUT R0, R149, 0x80, RZ, 0xc0, !PT ;  /* 0x0000008095007812 */ /* 0x000fe200078ec0ff */
[----:B------:R-:W-:Y:S06]  /*1980*/  @!P0 BRA `(.L_x_0) ;  /* 0x00000064004c8947 */ /* 0x000fec0003800000 */
[----:B------:R-:W0:Y:S01]  /*1990*/  S2UR UR9, SR_CTAID.Y ;  /* 0x00000000000979c3 */ /* 0x000e220000002600 */
[----:B------:R-:W-:Y:S01]  /*19a0*/  SHF.R.U32.HI R22, RZ, 0x5, R149 ;  /* 0x00000005ff167819 */ /* 0x000fe20000011695 */
[----:B------:R-:W-:Y:S01]  /*19b0*/  ULDC.64 UR10, c[0x0][0x260] ;  /* 0x00009800000a7ab9 */ /* 0x000fe20000000a00 */
[C---:B------:R-:W-:Y:S01]  /*19c0*/  LOP3.LUT R19, R149.reuse, 0x7f, RZ, 0xc0, !PT ;  /* 0x0000007f95137812 */ /* 0x040fe200078ec0ff */
[----:B------:R-:W-:Y:S01]  /*19d0*/  UMOV UR12, UR11 ;  /* 0x0000000b000c7c82 */ /* 0x000fe20008000000 */
[----:B------:R-:W-:Y:S01]  /*19e0*/  R2UR UR4, R22 ;  /* 0x00000000160472ca */ /* 0x000fe200000e0000 */
[----:B------:R-:W-:Y:S01]  /*19f0*/  ULDC UR8, c[0x0][0x258] ;  /* 0x0000960000087ab9 */ /* 0x000fe20000000800 */
[C---:B------:R-:W-:Y:S01]  /*1a00*/  LOP3.LUT R20, R149.reuse, 0x1, RZ, 0xc0, !PT ;  /* 0x0000000195147812 */ /* 0x040fe200078ec0ff */
[----:B------:R-:W1:Y:S01]  /*1a10*/  LDC R24, c[0x0][0x268] ;  /* 0x00009a00ff187b82 */ /* 0x000e620000000800 */
[C---:B------:R-:W-:Y:S01]  /*1a20*/  LOP3.LUT R21, R149.reuse, 0x1c, RZ, 0xc0, !PT ;  /* 0x0000001c95157812 */ /* 0x040fe200078ec0ff */
[----:B------:R-:W-:Y:S01]  /*1a30*/  IMAD R0, R0, 0x40, R19 ;  /* 0x0000004000007824 */ /* 0x000fe200078e0213 */
[----:B------:R-:W-:Y:S01]  /*1a40*/  LOP3.LUT R19, R149, 0xff, RZ, 0xc0, !PT ;  /* 0x000000ff95137812 */ /* 0x000fe200078ec0ff */
[----:B------:R-:W-:Y:S01]  /*1a50*/  USHF.R.U32.HI UR36, URZ, 0x4, UR5 ;  /* 0x000000043f247899 */ /* 0x000fe20008011605 */
[----:B------:R-:W-:Y:S01]  /*1a60*/  SHF.R.U32.HI R120, RZ, 0x1, R149 ;  /* 0x00000001ff787819 */ /* 0x000fe20000011695 */
[----:B------:R-:W-:Y:S01]  /*1a70*/  IMAD R25, R20, 0x2, R21 ;  /* 0x0000000214197824 */ /* 0x000fe200078e0215 */
[----:B------:R-:W-:Y:S01]  /*1a80*/  CS2R R28, SRZ ;  /* 0x00000000001c7805 */ /* 0x000fe2000001ff00 */
[----:B------:R-:W2:Y:S01]  /*1a90*/  LDC.64 R168, c[0x0][0x250] ;  /* 0x00009400ffa87b82 */ /* 0x000ea20000000a00 */
[----:B------:R-:W-:Y:S01]  /*1aa0*/  UMOV UR4, UR10 ;  /* 0x0000000a00047c82 */ /* 0x000fe20008000000 */
[----:B------:R-:W-:Y:S01]  /*1ab0*/  IMAD.U32 R20, RZ, RZ, UR11 ;  /* 0x0000000bff147e24 */ /* 0x000fe2000f8e00ff */
[----:B------:R-:W-:Y:S01]  /*1ac0*/  ULDC.64 UR10, c[0x0][0x218] ;  /* 0x00008600000a7ab9 */ /* 0x000fe20000000a00 */
[----:B------:R-:W-:Y:S01]  /*1ad0*/  IMAD R21, R4, UR12, RZ ;  /* 0x0000000c04157c24 */ /* 0x000fe2000f8e02ff */
[----:B------:R-:W-:Y:S01]  /*1ae0*/  UIADD3 UR12, UR5, 0x4000, URZ ;  /* 0x00004000050c7890 */ /* 0x000fe2000fffe03f */
[----:B------:R-:W-:Y:S01]  /*1af0*/  IMAD R19, R19, UR8, RZ ;  /* 0x0000000813137c24 */ /* 0x000fe2000f8e02ff */
[----:B------:R3:W-:Y:S01]  /*1b00*/  STL [R1+0x130], R20 ;  /* 0x0001301401007387 */ /* 0x0007e20000100800 */
[----:B------:R-:W4:Y:S01]  /*1b10*/  LDC.64 R26, c[0x0][0x220] ;  /* 0x00008800ff1a7b82 */ /* 0x000f220000000a00 */
[----:B0-----:R-:W-:Y:S01]  /*1b20*/  UIMAD UR4, UR9, UR4, URZ ;  /* 0x00000004090472a4 */ /* 0x001fe2000f8e023f */
[----:B------:R-:W-:Y:S01]  /*1b30*/  SGXT.U32 R120, R120, 0x1 ;  /* 0x000000017878781a */ /* 0x000fe20000000000 */
[----:B------:R-:W-:Y:S01]  /*1b40*/  USGXT.U32 UR36, UR36, 0xe ;  /* 0x0000000e2424789a */ /* 0x000fe20008000000 */
[----:B------:R-:W-:Y:S01]  /*1b50*/  SHF.R.S32.HI R4, RZ, 0x1f, R19 ;  /* 0x0000001fff047819 */ /* 0x000fe20000011413 */
[----:B------:R-:W-:Y:S01]  /*1b60*/  USHF.R.S32.HI UR8, URZ, 0x1f, UR4 ;  /* 0x0000001f3f087899 */ /* 0x000fe20008011404 */
[----:B------:R-:W-:Y:S01]  /*1b70*/  LOP3.LUT R120, R25, R120, RZ, 0xfc, !PT ;  /* 0x0000007819787212 */ /* 0x000fe200078efcff */
[----:B------:R-:W-:Y:S01]  /*1b80*/  IMAD.MOV.U32 R145, RZ, RZ, 0x3f800000 ;  /* 0x3f800000ff917424 */ /* 0x000fe200078e00ff */
[----:B------:R-:W-:Y:S01]  /*1b90*/  CS2R R30, SRZ ;  /* 0x00000000001e7805 */ /* 0x000fe2000001ff00 */
[-C--:B-1----:R-:W-:Y:S01]  /*1ba0*/  IMAD R5, R5, R24.reuse, RZ ;  /* 0x0000001805057224 */ /* 0x082fe200078e02ff */
[----:B---3--:R-:W-:Y:S01]  /*1bb0*/  SHF.R.S32.HI R20, RZ, 0x1f, R21 ;  /* 0x0000001fff147819 */ /* 0x008fe20000011415 */
[-C--:B------:R-:W-:Y:S01]  /*1bc0*/  IMAD R16, R16, R24.reuse, RZ ;  /* 0x0000001810107224 */ /* 0x080fe200078e02ff */
[----:B------:R-:W-:Y:S01]  /*1bd0*/  CS2R R32, SRZ ;  /* 0x0000000000207805 */ /* 0x000fe2000001ff00 */
[----:B------:R-:W-:Y:S01]  /*1be0*/  IMAD R127, R24, 0x4, R5 ;  /* 0x00000004187f7824 */ /* 0x000fe200078e0205 */
[----:B------:R-:W-:Y:S01]  /*1bf0*/  CS2R R34, SRZ ;  /* 0x0000000000227805 */ /* 0x000fe2000001ff00 */
[-C--:B------:R-:W-:Y:S01]  /*1c00*/  IMAD R2, R2, R24.reuse, RZ ;  /* 0x0000001802027224 */ /* 0x080fe200078e02ff */
[----:B------:R-:W-:Y:S01]  /*1c10*/  CS2R R36, SRZ ;  /* 0x0000000000247805 */ /* 0x000fe2000001ff00 */
[----:B--2---:R-:W-:Y:S01]  /*1c20*/  IMAD R168, R168, UR9, RZ ;  /* 0x00000009a8a87c24 */ /* 0x004fe2000f8e02ff */
[----:B------:R-:W-:Y:S01]  /*1c30*/  UMOV UR9, URZ ;  /* 0x0000003f00097c82 */ /* 0x000fe20008000000 */
[----:B------:R-:W-:Y:S01]  /*1c40*/  IMAD R134, R24, 0x4, R127 ;  /* 0x0000000418867824 */ /* 0x000fe200078e027f */
[----:B------:R-:W-:Y:S01]  /*1c50*/  CS2R R38, SRZ ;  /* 0x0000000000267805 */ /* 0x000fe2000001ff00 */
[-C--:B------:R-:W-:Y:S01]  /*1c60*/  IMAD R6, R6, R24.reuse, RZ ;  /* 0x0000001806067224 */ /* 0x080fe200078e02ff */
[----:B------:R-:W-:Y:S01]  /*1c70*/  IADD3 R23, P0, P1, R19, UR10, R168 ;  /* 0x0000000a13177c10 */ /* 0x000fe2000f91e0a8 */
[----:B------:R-:W-:Y:S01]  /*1c80*/  IMAD R135, R24, 0x8, R134 ;  /* 0x0000000818877824 */ /* 0x000fe200078e0286 */
[----:B----4-:R-:W-:Y:S01]  /*1c90*/  IADD3 R22, P2, P3, R21, UR4, R26 ;  /* 0x0000000415167c10 */ /* 0x010fe2000fb5e01a */
[-C--:B------:R-:W-:Y:S01]  /*1ca0*/  IMAD R18, R18, R24.reuse, RZ ;  /* 0x0000001812127224 */ /* 0x080fe200078e02ff */
[----:B------:R-:W-:Y:S01]  /*1cb0*/  SHF.R.S32.HI R121, RZ, 0x1f, R168 ;  /* 0x0000001fff797819 */ /* 0x000fe200000114a8 */
[-C--:B------:R-:W-:Y:S01]  /*1cc0*/  IMAD R3, R3, R24.reuse, RZ ;  /* 0x0000001803037224 */ /* 0x080fe200078e02ff */
[----:B------:R-:W-:Y:S01]  /*1cd0*/  IADD3.X R20, R20, UR8, R27, P2, P3 ;  /* 0x0000000814147c10 */ /* 0x000fe200097e641b */
[----:B------:R-:W-:Y:S01]  /*1ce0*/  IMAD R8, R8, R24, RZ ;  /* 0x0000001808087224 */ /* 0x000fe200078e02ff */
[C---:B------:R-:W-:Y:S01]  /*1cf0*/  IADD3 R123, P3, R127.reuse, R22, RZ ;  /* 0x000000167f7b7210 */ /* 0x040fe20007f7e0ff */
[----:B------:R-:W-:Y:S01]  /*1d00*/  IMAD R136, R24, 0x4, R135 ;  /* 0x0000000418887824 */ /* 0x000fe200078e0287 */
[----:B------:R-:W-:Y:S01]  /*1d10*/  IADD3.X R121, R4, UR11, R121, P0, P1 ;  /* 0x0000000b04797c10 */ /* 0x000fe200087e2479 */
[----:B------:R-:W-:Y:S01]  /*1d20*/  IMAD R10, R10, R24, RZ ;  /* 0x000000180a0a7224 */ /* 0x000fe200078e02ff */
[----:B------:R-:W-:Y:S01]  /*1d30*/  LEA.HI.X.SX32 R127, R127, R20, 0x1, P3 ;  /* 0x000000147f7f7211 */ /* 0x000fe200018f0eff */
[----:B------:R-:W-:Y:S01]  /*1d40*/  IMAD R7, R7, R24, RZ ;  /* 0x0000001807077224 */ /* 0x000fe200078e02ff */
[-C--:B------:R-:W-:Y:S01]  /*1d50*/  IADD3 R4, P3, R16, R22.reuse, RZ ;  /* 0x0000001610047210 */ /* 0x080fe20007f7e0ff */
[----:B------:R-:W-:Y:S01]  /*1d60*/  IMAD R140, R24, 0x4, R136 ;  /* 0x00000004188c7824 */ /* 0x000fe200078e0288 */
[----:B------:R-:W-:Y:S01]  /*1d70*/  IADD3 R124, P2, R2, R22, RZ ;  /* 0x00000016027c7210 */ /* 0x000fe20007f5e0ff */
[----:B------:R-:W-:Y:S01]  /*1d80*/  IMAD R12, R12, R24, RZ ;  /* 0x000000180c0c7224 */ /* 0x000fe200078e02ff */
[----:B------:R-:W-:Y:S01]  /*1d90*/  IADD3 R125, P1, R6, R22, RZ ;  /* 0x00000016067d7210 */ /* 0x000fe20007f3e0ff */
[----:B------:R0:W-:Y:S01]  /*1da0*/  STL [R1+0x8], R4 ;  /* 0x0000080401007387 */ /* 0x0001e20000100800 */
[----:B------:R-:W-:Y:S01]  /*1db0*/  LEA.HI.X.SX32 R128, R2, R20, 0x1, P2 ;  /* 0x0000001402807211 */ /* 0x000fe200010f0eff */
[----:B------:R-:W-:Y:S01]  /*1dc0*/  IMAD R9, R9, R24, RZ ;  /* 0x0000001809097224 */ /* 0x000fe200078e02ff */
[----:B------:R-:W-:Y:S01]  /*1dd0*/  LEA.HI.X.SX32 R129, R6, R20, 0x1, P1 ;  /* 0x0000001406817211 */ /* 0x000fe200008f0eff */
[----:B------:R-:W-:Y:S01]  /*1de0*/  IMAD R141, R24, 0x8, R140 ;  /* 0x00000008188d7824 */ /* 0x000fe200078e028c */
[----:B------:R-:W-:Y:S01]  /*1df0*/  IADD3 R2, P1, R3, R22, RZ ;  /* 0x0000001603027210 */ /* 0x000fe20007f3e0ff */
[----:B------:R-:W-:Y:S01]  /*1e00*/  IMAD R14, R14, R24, RZ ;  /* 0x000000180e0e7224 */ /* 0x000fe200078e02ff */
[----:B------:R-:W-:Y:S01]  /*1e10*/  IADD3 R179, P0, R8, R22, RZ ;  /* 0x0000001608b37210 */ /* 0x000fe20007f1e0ff */
[----:B------:R-:W-:Y:S01]  /*1e20*/  IMAD R11, R11, R24, RZ ;  /* 0x000000180b0b7224 */ /* 0x000fe200078e02ff */
[-C--:B------:R-:W-:Y:S01]  /*1e30*/  IADD3 R197, P6, R10, R22.reuse, RZ ;  /* 0x000000160ac57210 */ /* 0x080fe20007fde0ff */
[----:B------:R-:W-:Y:S01]  /*1e40*/  IMAD R142, R24, 0x4, R141 ;  /* 0x00000004188e7824 */ /* 0x000fe200078e028d */
[----:B0-----:R-:W-:Y:S01]  /*1e50*/  IADD3 R4, P2, R18, R22, RZ ;  /* 0x0000001612047210 */ /* 0x001fe20007f5e0ff */
[----:B------:R-:W-:Y:S01]  /*1e60*/  IMAD R13, R13, R24, RZ ;  /* 0x000000180d0d7224 */ /* 0x000fe200078e02ff */
[----:B------:R-:W-:Y:S01]  /*1e70*/  LEA.HI.X.SX32 R130, R8, R20, 0x1, P0 ;  /* 0x0000001408827211 */ /* 0x000fe200000f0eff */
[----:B------:R-:W-:Y:S01]  /*1e80*/  IMAD R144, R24, 0x4, R142 ;  /* 0x0000000418907824 */ /* 0x000fe200078e028e */
[-C--:B------:R-:W-:Y:S01]  /*1e90*/  IADD3 R122, P4, R5, R22.reuse, RZ ;  /* 0x00000016057a7210 */ /* 0x080fe20007f9e0ff */
[----:B------:R0:W-:Y:S01]  /*1ea0*/  STL [R1+0x28], R4 ;  /* 0x0000280401007387 */ /* 0x0001e20000100800 */
[----:B------:R-:W-:Y:S01]  /*1eb0*/  IADD3 R213, P5, R12, R22, RZ ;  /* 0x000000160cd57210 */ /* 0x000fe20007fbe0ff */
[----:B------:R-:W-:Y:S01]  /*1ec0*/  IMAD R15, R15, R24, RZ ;  /* 0x000000180f0f7224 */ /* 0x000fe200078e02ff */
[-C--:B------:R-:W-:Y:S01]  /*1ed0*/  LEA.HI.X.SX32 R195, R10, R20.reuse, 0x1, P6 ;  /* 0x000000140ac37211 */ /* 0x080fe200030f0eff */
[----:B------:R1:W-:Y:S01]  /*1ee0*/  STL [R1+0x48], R2 ;  /* 0x0000480201007387 */ /* 0x0003e20000100800 */
[----:B------:R-:W-:Y:S01]  /*1ef0*/  LEA.HI.X.SX32 R126, R5, R20, 0x1, P4 ;  /* 0x00000014057e7211 */ /* 0x000fe200020f0eff */
[----:B------:R-:W-:Y:S01]  /*1f00*/  IMAD R181, R24, 0x8, R144 ;  /* 0x0000000818b57824 */ /* 0x000fe200078e0290 */
[----:B------:R-:W-:Y:S01]  /*1f10*/  IADD3 R226, P4, R14, R22, RZ ;  /* 0x000000160ee27210 */ /* 0x000fe20007f9e0ff */
[----:B------:R-:W-:Y:S01]  /*1f20*/  IMAD R17, R17, R24, RZ ;  /* 0x0000001811117224 */ /* 0x000fe200078e02ff */
[----:B------:R-:W-:Y:S01]  /*1f30*/  LEA.HI.X.SX32 R211, R12, R20, 0x1, P5 ;  /* 0x000000140cd37211 */ /* 0x000fe200028f0eff */
[----:B------:R-:W-:Y:S01]  /*1f40*/  IMAD R187, R24, 0x4, R181 ;  /* 0x0000000418bb7824 */ /* 0x000fe200078e02b5 */
[----:B0-----:R-:W-:Y:S01]  /*1f50*/  IADD3 R4, P6, R9, R22, RZ ;  /* 0x0000001609047210 */ /* 0x001fe20007fde0ff */
[----:B------:R-:W-:Y:S01]  /*1f60*/  IMAD R88, R88, R24, RZ ;  /* 0x0000001858587224 */ /* 0x000fe200078e02ff */
[----:B------:R-:W-:Y:S01]  /*1f70*/  LEA.HI.X.SX32 R225, R14, R20, 0x1, P4 ;  /* 0x000000140ee17211 */ /* 0x000fe200020f0eff */
[C---:B------:R-:W-:Y:S01]  /*1f80*/  IMAD R191, R24.reuse, 0x4, R187 ;  /* 0x0000000418bf7824 */ /* 0x040fe200078e02bb */
[-C--:B-1----:R-:W-:Y:S01]  /*1f90*/  IADD3 R2, P0, R7, R22.reuse, RZ ;  /* 0x0000001607027210 */ /* 0x082fe20007f1e0ff */
[----:B------:R-:W-:Y:S01]  /*1fa0*/  USHF.R.U32.HI UR10, URZ, 0x4, UR12 ;  /* 0x000000043f0a7899 */ /* 0x000fe2000801160c */
[----:B------:R-:W-:Y:S01]  /*1fb0*/  IMAD.MOV.U32 R21, RZ, RZ, 0x7632 ;  /* 0x00007632ff157424 */ /* 0x000fe200078e00ff */
[----:B------:R-:W-:Y:S01]  /*1fc0*/  UMOV UR8, URZ ;  /* 0x0000003f00087c82 */ /* 0x000fe20008000000 */
[C---:B------:R-:W-:Y:S01]  /*1fd0*/  IMAD R199, R24.reuse, 0x8, R191 ;  /* 0x0000000818c77824 */ /* 0x040fe200078e02bf */
[----:B------:R0:W-:Y:S01]  /*1fe0*/  STL [R1+0x68], R2 ;  /* 0x0000680201007387 */ /* 0x0001e20000100800 */
[----:B------:R-:W-:Y:S01]  /*1ff0*/  USGXT.U32 UR12, UR10, 0xe ;  /* 0x0000000e0a0c789a */ /* 0x000fe20008000000 */
[C---:B------:R-:W-:Y:S01]  /*2000*/  IMAD R96, R169.reuse, 0x37, RZ ;  /* 0x00000037a9607824 */ /* 0x040fe200078e02ff */
[----:B------:R-:W-:Y:S01]  /*2010*/  UIADD3 UR10, UP0, UR36, 0x2, URZ ;  /* 0x00000002240a7890 */ /* 0x000fe2000ff1e03f */
[----:B------:R1:W-:Y:S01]  /*2020*/  STL [R1+0x88], R4 ;  /* 0x0000880401007387 */ /* 0x0003e20000100800 */
[C---:B------:R-:W-:Y:S01]  /*2030*/  IMAD R203, R24.reuse, 0x4, R199 ;  /* 0x0000000418cb7824 */ /* 0x040fe200078e02c7 */
[----:B------:R-:W-:Y:S01]  /*2040*/  CS2R R26, SRZ ;  /* 0x00000000001a7805 */ /* 0x000fe2000001ff00 */
[----:B------:R-:W-:Y:S01]  /*2050*/  IMAD R98, R169, 0x38, RZ ;  /* 0x00000038a9627824 */ /* 0x000fe200078e02ff */
[----:B------:R-:W-:Y:S01]  /*2060*/  UIADD3.X UR11, UR8, 0x40000040, URZ, UP0, !UPT ;  /* 0x40000040080b7890 */ /* 0x000fe200087fe43f */
[C---:B------:R-:W-:Y:S01]  /*2070*/  IMAD R207, R24.reuse, 0x4, R203 ;  /* 0x0000000418cf7824 */ /* 0x040fe200078e02cb */
[-C--:B0-----:R-:W-:Y:S01]  /*2080*/  IADD3 R2, P5, R11, R22.reuse, RZ ;  /* 0x000000160b027210 */ /* 0x081fe20007fbe0ff */
[----:B------:R-:W-:Y:S01]  /*2090*/  IMAD R100, R169, 0x39, RZ ;  /* 0x00000039a9647824 */ /* 0x000fe200078e02ff */
[----:B------:R-:W-:Y:S01]  /*20a0*/  UIADD3 UR14, UP0, UR12, 0x2, URZ ;  /* 0x000000020c0e7890 */ /* 0x000fe2000ff1e03f */
[C---:B------:R-:W-:Y:S01]  /*20b0*/  IMAD R215, R24.reuse, 0x8, R207 ;  /* 0x0000000818d77824 */ /* 0x040fe200078e02cf */
[----:B-1----:R-:W-:Y:S01]  /*20c0*/  IADD3 R4, P4, R13, R22, RZ ;  /* 0x000000160d047210 */ /* 0x002fe20007f9e0ff */
[----:B------:R0:W-:Y:S01]  /*20d0*/  STL [R1+0xa8], R2 ;  /* 0x0000a80201007387 */ /* 0x0001e20000100800 */
[C---:B------:R-:W-:Y:S01]  /*20e0*/  IMAD R102, R169.reuse, 0x3a, RZ ;  /* 0x0000003aa9667824 */ /* 0x040fe200078e02ff */
[----:B------:R-:W-:Y:S01]  /*20f0*/  UIADD3.X UR15, UR9, 0x40000040, URZ, UP0, !UPT ;  /* 0x40000040090f7890 */ /* 0x000fe200087fe43f */
[C---:B------:R-:W-:Y:S01]  /*2100*/  IMAD R219, R24.reuse, 0x4, R215 ;  /* 0x0000000418db7824 */ /* 0x040fe200078e02d7 */
[----:B------:R1:W-:Y:S01]  /*2110*/  STL [R1+0xc8], R4 ;  /* 0x0000c80401007387 */ /* 0x0003e20000100800 */
[C---:B------:R-:W-:Y:S01]  /*2120*/  IMAD R94, R169.reuse, 0x3b, RZ ;  /* 0x0000003ba95e7824 */ /* 0x040fe200078e02ff */
[----:B------:R-:W-:Y:S01]  /*2130*/  UMOV UR8, UR10 ;  /* 0x0000000a00087c82 */ /* 0x000fe20008000000 */
[----:B------:R-:W-:Y:S01]  /*2140*/  IMAD R221, R24, 0x4, R219 ;  /* 0x0000000418dd7824 */ /* 0x000fe200078e02db */
[----:B------:R-:W-:Y:S01]  /*2150*/  UMOV UR9, UR11 ;  /* 0x0000000b00097c82 */ /* 0x000fe20008000000 */
[----:B------:R-:W-:Y:S01]  /*2160*/  IMAD R92, R169, 0x3d, RZ ;  /* 0x0000003da95c7824 */ /* 0x000fe200078e02ff */
[----:B0-----:R-:W-:Y:S01]  /*2170*/  LEA.HI.X.SX32 R2, R16, R20, 0x1, P3 ;  /* 0x0000001410027211 */ /* 0x001fe200018f0eff */
[----:B------:R-:W-:Y:S01]  /*2180*/  IMAD R227, R24, 0x8, R221 ;  /* 0x0000000818e37824 */ /* 0x000fe200078e02dd */
[----:B------:R-:W-:Y:S01]  /*2190*/  IADD3 R5, P3, R15, R22, RZ ;  /* 0x000000160f057210 */ /* 0x000fe20007f7e0ff */
[C---:B------:R-:W-:Y:S01]  /*21a0*/  IMAD R16, R169.reuse, 0x33, RZ ;  /* 0x00000033a9107824 */ /* 0x040fe200078e02ff */
[----:B-1----:R-:W-:Y:S01]  /*21b0*/  LEA.HI.X.SX32 R4, R18, R20, 0x1, P2 ;  /* 0x0000001412047211 */ /* 0x002fe200010f0eff */
[----:B------:R0:W-:Y:S01]  /*21c0*/  STL [R1+0x4], R2 ;  /* 0x0000040201007387 */ /* 0x0001e20000100800 */
[C---:B------:R-:W-:Y:S01]  /*21d0*/  IMAD R231, R24.reuse, 0x4, R227 ;  /* 0x0000000418e77824 */ /* 0x040fe200078e02e3 */
[----:B------:R-:W-:Y:S01]  /*21e0*/  CS2R R40, SRZ ;  /* 0x0000000000287805 */ /* 0x000fe2000001ff00 */
[C---:B------:R-:W-:Y:S01]  /*21f0*/  IMAD R18, R169.reuse, 0x31, RZ ;  /* 0x00000031a9127824 */ /* 0x040fe200078e02ff */
[----:B------:R-:W-:Y:S01]  /*2200*/  STL [R1+0xe8], R5 ;  /* 0x0000e80501007387 */ /* 0x000fe20000100800 */
[----:B------:R-:W-:Y:S01]  /*2210*/  IMAD R235, R24, 0x4, R231 ;  /* 0x0000000418eb7824 */ /* 0x000fe200078e02e7 */
[----:B------:R-:W-:Y:S01]  /*2220*/  CS2R R42, SRZ ;  /* 0x00000000002a7805 */ /* 0x000fe2000001ff00 */
[----:B------:R-:W-:Y:S01]  /*2230*/  IMAD R90, R169, 0x3e, RZ ;  /* 0x0000003ea95a7824 */ /* 0x000fe200078e02ff */
[----:B------:R1:W-:Y:S01]  /*2240*/  STL [R1+0x24], R4 ;  /* 0x0000240401007387 */ /* 0x0003e20000100800 */
[----:B------:R-:W-:Y:S01]  /*2250*/  IMAD.MOV.U32 R147, RZ, RZ, -0x800000 ;  /* 0xff800000ff937424 */ /* 0x000fe200078e00ff */
[----:B0-----:R-:W-:Y:S01]  /*2260*/  IADD3 R2, P2, R17, R22, RZ ;  /* 0x0000001611027210 */ /* 0x001fe20007f5e0ff */
[----:B------:R-:W-:Y:S01]  /*2270*/  IMAD.MOV.U32 R148, RZ, RZ, -0x800000 ;  /* 0xff800000ff947424 */ /* 0x000fe200078e00ff */
[----:B------:R-:W-:Y:S01]  /*2280*/  CS2R R44, SRZ ;  /* 0x00000000002c7805 */ /* 0x000fe2000001ff00 */
[----:B------:R-:W-:Y:S01]  /*2290*/  IMAD.MOV.U32 R146, RZ, RZ, 0x3f800000 ;  /* 0x3f800000ff927424 */ /* 0x000fe200078e00ff */
[----:B------:R-:W-:Y:S01]  /*22a0*/  CS2R R46, SRZ ;  /* 0x00000000002e7805 */ /* 0x000fe2000001ff00 */
[----:B------:R0:W-:Y:S01]  /*22b0*/  STL [R1+0x108], R2 ;  /* 0x0001080201007387 */ /* 0x0001e20000100800 */
[----:B------:R-:W-:-:S02]  /*22c0*/  CS2R R48, SRZ ;  /* 0x0000000000307805 */ /* 0x000fc4000001ff00 */
[----:B------:R-:W-:Y:S02]  /*22d0*/  CS2R R50, SRZ ;  /* 0x0000000000327805 */ /* 0x000fe4000001ff00 */
[----:B-1----:R-:W-:Y:S02]  /*22e0*/  LEA.HI.X.SX32 R4, R3, R20, 0x1, P1 ;  /* 0x0000001403047211 */ /* 0x002fe400008f0eff */
[----:B------:R-:W-:Y:S02]  /*22f0*/  CS2R R52, SRZ ;  /* 0x0000000000347805 */ /* 0x000fe4000001ff00 */
[----:B------:R-:W-:Y:S02]  /*2300*/  IADD3 R3, P1, R88, R22, RZ ;  /* 0x0000001658037210 */ /* 0x000fe40007f3e0ff */
[----:B------:R-:W-:Y:S02]  /*2310*/  CS2R R54, SRZ ;  /* 0x0000000000367805 */ /* 0x000fe4000001ff00 */
[----:B------:R-:W-:Y:S01]  /*2320*/  CS2R R56, SRZ ;  /* 0x0000000000387805 */ /* 0x000fe2000001ff00 */
[----:B------:R1:W-:Y:S01]  /*2330*/  STL [R1+0x44], R4 ;  /* 0x0000440401007387 */ /* 0x0003e20000100800 */
[----:B------:R-:W-:-:S02]  /*2340*/  CS2R R58, SRZ ;  /* 0x00000000003a7805 */ /* 0x000fc4000001ff00 */
[----:B0-----:R-:W-:Y:S02]  /*2350*/  LEA.HI.X.SX32 R2, R7, R20, 0x1, P0 ;  /* 0x0000001407027211 */ /* 0x001fe400000f0eff */
[----:B------:R-:W-:Y:S01]  /*2360*/  CS2R R60, SRZ ;  /* 0x00000000003c7805 */ /* 0x000fe2000001ff00 */
[----:B------:R0:W-:Y:S01]  /*2370*/  STL [R1+0x128], R3 ;  /* 0x0001280301007387 */ /* 0x0001e20000100800 */
[C---:B------:R-:W-:Y:S02]  /*2380*/  IADD3 R131, P0, R134.reuse, R22, RZ ;  /* 0x0000001686837210 */ /* 0x040fe40007f1e0ff */
[----:B------:R-:W-:Y:S02]  /*2390*/  CS2R R62, SRZ ;  /* 0x00000000003e7805 */ /* 0x000fe4000001ff00 */
[----:B------:R-:W-:Y:S01]  /*23a0*/  CS2R R64, SRZ ;  /* 0x0000000000407805 */ /* 0x000fe2000001ff00 */
[----:B------:R2:W-:Y:S01]  /*23b0*/  STL [R1+0x64], R2 ;  /* 0x0000640201007387 */ /* 0x0005e20000100800 */
[----:B------:R-:W-:-:S02]  /*23c0*/  LEA.HI.X.SX32 R134, R134, R20, 0x1, P0 ;  /* 0x0000001486867211 */ /* 0x000fc400000f0eff */
[----:B------:R-:W-:Y:S02]  /*23d0*/  CS2R R66, SRZ ;  /* 0x0000000000427805 */ /* 0x000fe4000001ff00 */
[----:B-1----:R-:W-:Y:S02]  /*23e0*/  LEA.HI.X.SX32 R4, R9, R20, 0x1, P6 ;  /* 0x0000001409047211 */ /* 0x002fe400030f0eff */
[----:B------:R-:W-:Y:S02]  /*23f0*/  CS2R R68, SRZ ;  /* 0x0000000000447805 */ /* 0x000fe4000001ff00 */
[C---:B------:R-:W-:Y:S02]  /*2400*/  IADD3 R137, P0, R140.reuse, R22, RZ ;  /* 0x000000168c897210 */ /* 0x040fe40007f1e0ff */
[----:B------:R-:W-:Y:S02]  /*2410*/  CS2R R70, SRZ ;  /* 0x0000000000467805 */ /* 0x000fe4000001ff00 */
[-C--:B0-----:R-:W-:Y:S01]  /*2420*/  LEA.HI.X.SX32 R3, R11, R20.reuse, 0x1, P5 ;  /* 0x000000140b037211 */ /* 0x081fe200028f0eff */
[----:B------:R0:W-:Y:S01]  /*2430*/  STL [R1+0x84], R4 ;  /* 0x0000840401007387 */ /* 0x0001e20000100800 */
[----:B------:R-:W-:-:S02]  /*2440*/  LEA.HI.X.SX32 R140, R140, R20, 0x1, P0 ;  /* 0x000000148c8c7211 */ /* 0x000fc400000f0eff */
[----:B------:R-:W-:Y:S02]  /*2450*/  CS2R R72, SRZ ;  /* 0x0000000000487805 */ /* 0x000fe4000001ff00 */
[----:B--2---:R-:W-:Y:S01]  /*2460*/  LEA.HI.X.SX32 R2, R13, R20, 0x1, P4 ;  /* 0x000000140d027211 */ /* 0x004fe200020f0eff */
[----:B------:R1:W-:Y:S01]  /*2470*/  STL [R1+0xa4], R3 ;  /* 0x0000a40301007387 */ /* 0x0003e20000100800 */
[----:B------:R-:W-:Y:S02]  /*2480*/  IADD3 R143, P0, R144, R22, RZ ;  /* 0x00000016908f7210 */ /* 0x000fe40007f1e0ff */
[----:B------:R-:W-:Y:S02]  /*2490*/  CS2R R74, SRZ ;  /* 0x00000000004a7805 */ /* 0x000fe4000001ff00 */
[----:B------:R-:W-:Y:S01]  /*24a0*/  IADD3 RZ, P6, R18, R23, RZ ;  /* 0x0000001712ff7210 */ /* 0x000fe20007fde0ff */
[----:B------:R2:W-:Y:S01]  /*24b0*/  STL [R1+0xc4], R2 ;  /* 0x0000c40201007387 */ /* 0x0005e20000100800 */
[----:B------:R-:W-:-:S02]  /*24c0*/  LEA.HI.X.SX32 R144, R144, R20, 0x1, P0 ;  /* 0x0000001490907211 */ /* 0x000fc400000f0eff */
[----:B------:R-:W-:Y:S02]  /*24d0*/  CS2R R76, SRZ ;  /* 0x00000000004c7805 */ /* 0x000fe4000001ff00 */
[----:B0-----:R-:W-:Y:S02]  /*24e0*/  LEA.HI.X.SX32 R4, R15, R20, 0x1, P3 ;  /* 0x000000140f047211 */ /* 0x001fe400018f0eff */
[----:B------:R-:W-:Y:S02]  /*24f0*/  CS2R R78, SRZ ;  /* 0x00000000004e7805 */ /* 0x000fe4000001ff00 */
[----:B------:R-:W-:Y:S02]  /*2500*/  IADD3 R193, P0, R191, R22, RZ ;  /* 0x00000016bfc17210 */ /* 0x000fe40007f1e0ff */
[----:B------:R-:W-:Y:S02]  /*2510*/  CS2R R80, SRZ ;  /* 0x0000000000507805 */ /* 0x000fe4000001ff00 */
[----:B-1----:R-:W-:Y:S01]  /*2520*/  LEA.HI.X.SX32 R3, R17, R20, 0x1, P2 ;  /* 0x0000001411037211 */ /* 0x002fe200010f0eff */
[----:B------:R-:W-:Y:S01]  /*2530*/  STL [R1+0xe4], R4 ;  /* 0x0000e40401007387 */ /* 0x000fe20000100800 */
[----:B------:R-:W-:-:S02]  /*2540*/  IADD3 R133, P2, R136, R22, RZ ;  /* 0x0000001688857210 */ /* 0x000fc40007f5e0ff */
[----:B------:R-:W-:Y:S02]  /*2550*/  CS2R R82, SRZ ;  /* 0x0000000000527805 */ /* 0x000fe4000001ff00 */
[----:B--2---:R-:W-:Y:S01]  /*2560*/  LEA.HI.X.SX32 R2, R88, R20, 0x1, P1 ;  /* 0x0000001458027211 */ /* 0x004fe200008f0eff */
[----:B------:R-:W-:Y:S01]  /*2570*/  STL [R1+0x104], R3 ;  /* 0x0001040301007387 */ /* 0x000fe20000100800 */
[----:B------:R-:W-:Y:S01]  /*2580*/  IADD3 R132, P1, R135, R22, RZ ;  /* 0x0000001687847210 */ /* 0x000fe20007f3e0ff */
[----:B------:R-:W-:Y:S01]  /*2590*/  IMAD R88, R169, 0x3f, RZ ;  /* 0x0000003fa9587824 */ /* 0x000fe200078e02ff */
[-C--:B------:R-:W-:Y:S01]  /*25a0*/  LEA.HI.X.SX32 R136, R136, R20.reuse, 0x1, P2 ;  /* 0x0000001488887211 */ /* 0x080fe200010f0eff */
[----:B------:R0:W-:Y:S01]  /*25b0*/  STL [R1+0x124], R2 ;  /* 0x0001240201007387 */ /* 0x0001e20000100800 */
[----:B------:R-:W-:Y:S02]  /*25c0*/  LEA.HI.X.SX32 R135, R135, R20, 0x1, P1 ;  /* 0x0000001487877211 */ /* 0x000fe400008f0eff */
[----:B------:R-:W-:-:S02]  /*25d0*/  CS2R R84, SRZ ;  /* 0x0000000000547805 */ /* 0x000fc4000001ff00 */
[CC--:B------:R-:W-:Y:S02]  /*25e0*/  IADD3 R138, P1, R141.reuse, R22.reuse, RZ ;  /* 0x000000168d8a7210 */ /* 0x0c0fe40007f3e0ff */
[----:B------:R-:W-:Y:S02]  /*25f0*/  CS2R R86, SRZ ;  /* 0x0000000000567805 */ /* 0x000fe4000001ff00 */
[C---:B------:R-:W-:Y:S01]  /*2600*/  IADD3 R139, P2, R142.reuse, R22, RZ ;  /* 0x000000168e8b7210 */ /* 0x040fe20007f5e0ff */
[----:B------:R-:W-:Y:S01]  /*2610*/  UMOV UR10, UR14 ;  /* 0x0000000e000a7c82 */ /* 0x000fe20008000000 */
[-C--:B------:R-:W-:Y:S01]  /*2620*/  LEA.HI.X.SX32 R141, R141, R20.reuse, 0x1, P1 ;  /* 0x000000148d8d7211 */ /* 0x080fe200008f0eff */
[----:B------:R-:W-:Y:S01]  /*2630*/  UMOV UR11, UR15 ;  /* 0x0000000f000b7c82 */ /* 0x000fe20008000000 */
[----:B------:R-:W-:Y:S01]  /*2640*/  LEA.HI.X.SX32 R142, R142, R20, 0x1, P2 ;  /* 0x000000148e8e7211 */ /* 0x000fe200010f0eff */
[C---:B0-----:R-:W-:Y:S01]  /*2650*/  IMAD R2, R24.reuse, 0x8, R235 ;  /* 0x0000000818027824 */ /* 0x041fe200078e02eb */
[-C--:B------:R-:W-:Y:S01]  /*2660*/  IADD3 R185, P1, R181, R22.reuse, RZ ;  /* 0x00000016b5b97210 */ /* 0x080fe20007f3e0ff */
[----:B------:R-:W-:Y:S01]  /*2670*/  UIADD3.64 UR38, UR10, 0xfe, URZ ;  /* 0x000000fe0a267897 */ /* 0x000fe2000fffe03f */
[----:B------:R-:W-:Y:S01]  /*2680*/  IADD3 R189, P2, R187, R22, RZ ;  /* 0x00000016bbbd7210 */ /* 0x000fe20007f5e0ff */
[C---:B------:R-:W-:Y:S01]  /*2690*/  IMAD R3, R24.reuse, 0x4, R2 ;  /* 0x0000000418037824 */ /* 0x040fe200078e0202 */
[-C--:B------:R-:W-:Y:S01]  /*26a0*/  LEA.HI.X.SX32 R181, R181, R20.reuse, 0x1, P1 ;  /* 0x00000014b5b57211 */ /* 0x080fe200008f0eff */
[----:B------:R-:W-:Y:S01]  /*26b0*/  UMOV UR4, URZ ;  /* 0x0000003f00047c82 */ /* 0x000fe20008000000 */
[----:B------:R-:W-:Y:S01]  /*26c0*/  LEA.HI.X.SX32 R187, R187, R20, 0x1, P2 ;  /* 0x00000014bbbb7211 */ /* 0x000fe200010f0eff */
[C---:B------:R-:W-:Y:S01]  /*26d0*/  IMAD R4, R24.reuse, 0x4, R3 ;  /* 0x0000000418047824 */ /* 0x040fe200078e0203 */
[-C--:B------:R-:W-:Y:S01]  /*26e0*/  IADD3 R201, P1, R199, R22.reuse, RZ ;  /* 0x00000016c7c97210 */ /* 0x080fe20007f3e0ff */
[----:B------:R-:W-:Y:S01]  /*26f0*/  UIADD3.64 UR16, UR8, 0x4, URZ ;  /* 0x0000000408107897 */ /* 0x000fe2000fffe03f */
[----:B------:R-:W-:Y:S01]  /*2700*/  IADD3 R205, P2, R203, R22, RZ ;  /* 0x00000016cbcd7210 */ /* 0x000fe20007f5e0ff */
[C---:B------:R-:W-:Y:S01]  /*2710*/  IMAD R5, R24.reuse, 0x8, R4 ;  /* 0x0000000818057824 */ /* 0x040fe200078e0204 */
[-C--:B------:R-:W-:Y:S01]  /*2720*/  LEA.HI.X.SX32 R191, R191, R20.reuse, 0x1, P0 ;  /* 0x00000014bfbf7211 */ /* 0x080fe200000f0eff */
[----:B------:R-:W-:Y:S01]  /*2730*/  UIADD3.64 UR20, UR8, 0x1fe, URZ ;  /* 0x000001fe08147897 */ /* 0x000fe2000fffe03f */
[----:B------:R-:W-:Y:S01]  /*2740*/  LEA.HI.X.SX32 R199, R199, R20, 0x1, P1 ;  /* 0x00000014c7c77211 */ /* 0x000fe200008f0eff */
[C---:B------:R-:W-:Y:S01]  /*2750*/  IMAD R6, R24.reuse, 0x4, R5 ;  /* 0x0000000418067824 */ /* 0x040fe200078e0205 */
[----:B------:R-:W-:Y:S01]  /*2760*/  IADD3 R209, P0, R207, R22, RZ ;  /* 0x00000016cfd17210 */ /* 0x000fe20007f1e0ff */
[----:B------:R-:W-:Y:S01]  /*2770*/  UIADD3.64 UR24, UR8, 0x200, URZ ;  /* 0x0000020008187897 */ /* 0x000fe2000fffe03f */
        /* <DEDUP_REMOVED lines=21> */
[----:B------:R-:W-:Y:S01]  /*28d0*/  IMAD R12, R24, 0x4, R11 ;  /* 0x00000004180c7824 */ /* 0x000fe200078e020b */
[----:B------:R-:W-:Y:S01]  /*28e0*/  IADD3 R13, P0, R235, R22, RZ ;  /* 0x00000016eb0d7210 */ /* 0x000fe20007f1e0ff */
[----:B------:R-:W-:Y:S01]  /*28f0*/  UIADD3.64 UR26, UR10, 0x200, URZ ;  /* 0x000002000a1a7897 */ /* 0x000fe2000fffe03f */
[----:B------:R-:W-:Y:S01]  /*2900*/  LEA.HI.X.SX32 R231, R231, R20, 0x1, P2 ;  /* 0x00000014e7e77211 */ /* 0x000fe200010f0eff */
[----:B------:R-:W-:Y:S01]  /*2910*/  UIADD3.64 UR30, UR10, 0x202, URZ ;  /* 0x000002020a1e7897 */ /* 0x000fe2000fffe03f */
[-C--:B------:R-:W-:Y:S01]  /*2920*/  IADD3 R15, P1, R2, R22.reuse, RZ ;  /* 0x00000016020f7210 */ /* 0x080fe20007f3e0ff */
[----:B------:R0:W-:Y:S01]  /*2930*/  STL [R1], R13 ;  /* 0x0000000d01007387 */ /* 0x0001e20000100800 */
[----:B------:R-:W-:Y:S01]  /*2940*/  IADD3 R14, P2, R3, R22, RZ ;  /* 0x00000016030e7210 */ /* 0x000fe20007f5e0ff */
[----:B------:R-:W-:Y:S01]  /*2950*/  UIADD3.64 UR34, UR10, 0x204, URZ ;  /* 0x000002040a227897 */ /* 0x000fe2000fffe03f */
[----:B------:R-:W-:Y:S01]  /*2960*/  LEA.HI.X.SX32 R235, R235, R20, 0x1, P0 ;  /* 0x00000014ebeb7211 */ /* 0x000fe200000f0eff */
[----:B------:R1:W-:Y:S01]  /*2970*/  STL [R1+0x10], R15 ;  /* 0x0000100f01007387 */ /* 0x0003e20000100800 */
[----:B------:R-:W-:Y:S01]  /*2980*/  LEA.HI.X.SX32 R18, R18, R121, 0x1, P6 ;  /* 0x0000007912127211 */ /* 0x000fe200030f0eff */
[----:B------:R-:W-:-:S02]  /*2990*/  UIADD3.64 UR40, UR10, 0x100, URZ ;  /* 0x000001000a287897 */ /* 0x000fc4000fffe03f */
[----:B------:R2:W-:Y:S01]  /*29a0*/  STL [R1+0x18], R14 ;  /* 0x0000180e01007387 */ /* 0x0005e20000100800 */
[----:B------:R-:W-:Y:S01]  /*29b0*/  UIADD3.64 UR38, UR10, 0x102, URZ ;  /* 0x000001020a267897 */ /* 0x000fe2000fffe03f */
[----:B0-----:R-:W-:Y:S01]  /*29c0*/  IMAD R13, R24, 0x4, R12 ;  /* 0x00000004180d7824 */ /* 0x001fe200078e020c */
[----:B------:R-:W-:Y:S02]  /*29d0*/  UIADD3.64 UR42, UR10, 0x104, URZ ;  /* 0x000001040a2a7897 */ /* 0x000fe4000fffe03f */
[----:B------:R-:W-:Y:S01]  /*29e0*/  UIADD3.64 UR46, UR10, 0x2fe, URZ ;  /* 0x000002fe0a2e7897 */ /* 0x000fe2000fffe03f */
[-C--:B-1----:R-:W-:Y:S01]  /*29f0*/  LEA.HI.X.SX32 R15, R2, R20.reuse, 0x1, P1 ;  /* 0x00000014020f7211 */ /* 0x082fe200008f0eff */
[----:B------:R-:W-:Y:S01]  /*2a00*/  IMAD R2, R24, 0x8, R13 ;  /* 0x0000000818027824 */ /* 0x000fe200078e020d */
[----:B------:R-:W-:Y:S01]  /*2a10*/  UIADD3.64 UR50, UR10, 0x300, URZ ;  /* 0x000003000a327897 */ /* 0x000fe2000fffe03f */
[----:B--2---:R-:W-:Y:S02]  /*2a20*/  LEA.HI.X.SX32 R14, R3, R20, 0x1, P2 ;  /* 0x00000014030e7211 */ /* 0x004fe400010f0eff */
[----:B------:R0:W-:Y:S01]  /*2a30*/  STL [R1+0xc], R15 ;  /* 0x00000c0f01007387 */ /* 0x0001e20000100800 */
[----:B------:R-:W-:Y:S01]  /*2a40*/  IADD3 R3, P0, R4, R22, RZ ;  /* 0x0000001604037210 */ /* 0x000fe20007f1e0ff */
[----:B------:R-:W-:-:S02]  /*2a50*/  UIADD3.64 UR54, UR10, 0x302, URZ ;  /* 0x000003020a367897 */ /* 0x000fc4000fffe03f */
[----:B------:R1:W-:Y:S01]  /*2a60*/  STL [R1+0x14], R14 ;  /* 0x0000140e01007387 */ /* 0x0003e20000100800 */
[----:B------:R-:W-:Y:S01]  /*2a70*/  LEA.HI.X.SX32 R4, R4, R20, 0x1, P0 ;  /* 0x0000001404047211 */ /* 0x000fe200000f0eff */
[----:B------:R-:W-:Y:S02]  /*2a80*/  UIADD3.64 UR58, UR10, 0x304, URZ ;  /* 0x000003040a3a7897 */ /* 0x000fe4000fffe03f */
[----:B------:R2:W-:Y:S01]  /*2a90*/  STL [R1+0x20], R3 ;  /* 0x0000200301007387 */ /* 0x0005e20000100800 */
[----:B------:R-:W-:Y:S01]  /*2aa0*/  UMOV UR61, URZ ;  /* 0x0000003f003d7c82 */ /* 0x000fe20008000000 */
[CC--:B0-----:R-:W-:Y:S01]  /*2ab0*/  IADD3 R15, P1, R5.reuse, R22.reuse, RZ ;  /* 0x00000016050f7210 */ /* 0x0c1fe20007f3e0ff */
[----:B------:R-:W-:Y:S01]  /*2ac0*/  ULDC UR60, c[0x0][0x238] ;  /* 0x00008e00003c7ab9 */ /* 0x000fe20000000800 */
[----:B------:R-:W-:Y:S01]  /*2ad0*/  UMOV UR37, 0x40000040 ;  /* 0x4000004000257882 */ /* 0x000fe20000000000 */
[----:B-1----:R-:W-:Y:S02]  /*2ae0*/  IADD3 R14, P2, R6, R22, RZ ;  /* 0x00000016060e7210 */ /* 0x002fe40007f5e0ff */
[----:B------:R-:W-:Y:S01]  /*2af0*/  STL [R1+0x30], R15 ;  /* 0x0000300f01007387 */ /* 0x000fe20000100800 */
[----:B------:R-:W-:-:S02]  /*2b00*/  LEA.HI.X.SX32 R5, R5, R20, 0x1, P1 ;  /* 0x0000001405057211 */ /* 0x000fc400008f0eff */
[----:B------:R-:W-:Y:S01]  /*2b10*/  LEA.HI.X.SX32 R6, R6, R20, 0x1, P2 ;  /* 0x0000001406067211 */ /* 0x000fe200010f0eff */
[----:B------:R0:W-:Y:S01]  /*2b20*/  STL [R1+0x38], R14 ;  /* 0x0000380e01007387 */ /* 0x0001e20000100800 */
[----:B--2---:R-:W-:-:S03]  /*2b30*/  IMAD R3, R24, 0x4, R2 ;  /* 0x0000000418037824 */ /* 0x004fc600078e0202 */
[----:B------:R1:W-:Y:S04]  /*2b40*/  STL [R1+0x1c], R4 ;  /* 0x00001c0401007387 */ /* 0x0003e80000100800 */
[----:B------:R2:W-:Y:S01]  /*2b50*/  STL [R1+0x2c], R5 ;  /* 0x00002c0501007387 */ /* 0x0005e20000100800 */
[----:B0-----:R-:W-:-:S03]  /*2b60*/  IADD3 R14, P2, R9, R22, RZ ;  /* 0x00000016090e7210 */ /* 0x001fc60007f5e0ff */
[----:B------:R0:W-:Y:S01]  /*2b70*/  STL [R1+0x34], R6 ;  /* 0x0000340601007387 */ /* 0x0001e20000100800 */
[----:B-1----:R-:W-:Y:S01]  /*2b80*/  IMAD R4, R24, 0x4, R3 ;  /* 0x0000000418047824 */ /* 0x002fe200078e0203 */
[-C--:B--2---:R-:W-:Y:S02]  /*2b90*/  IADD3 R5, P0, R7, R22.reuse, RZ ;  /* 0x0000001607057210 */ /* 0x084fe40007f1e0ff */
[----:B0-----:R-:W-:-:S03]  /*2ba0*/  IADD3 R6, P1, R8, R22, RZ ;  /* 0x0000001608067210 */ /* 0x001fc60007f3e0ff */
[----:B------:R0:W-:Y:S04]  /*2bb0*/  STL [R1+0x40], R5 ;  /* 0x0000400501007387 */ /* 0x0001e80000100800 */
[----:B------:R1:W-:Y:S04]  /*2bc0*/  STL [R1+0x50], R6 ;  /* 0x0000500601007387 */ /* 0x0003e80000100800 */
[----:B------:R2:W-:Y:S01]  /*2bd0*/  STL [R1+0x58], R14 ;  /* 0x0000580e01007387 */ /* 0x0005e20000100800 */
[----:B0-----:R-:W-:Y:S01]  /*2be0*/  IMAD R5, R24, 0x8, R4 ;  /* 0x0000000818057824 */ /* 0x001fe200078e0204 */
[----:B-1----:R-:W-:-:S02]  /*2bf0*/  LEA.HI.X.SX32 R6, R7, R20, 0x1, P0 ;  /* 0x0000001407067211 */ /* 0x002fc400000f0eff */
[-C--:B------:R-:W-:Y:S02]  /*2c00*/  LEA.HI.X.SX32 R7, R8, R20.reuse, 0x1, P1 ;  /* 0x0000001408077211 */ /* 0x080fe400008f0eff */
[----:B------:R-:W-:Y:S01]  /*2c10*/  LEA.HI.X.SX32 R8, R9, R20, 0x1, P2 ;  /* 0x0000001409087211 */ /* 0x000fe200010f0eff */
[----:B------:R0:W-:Y:S01]  /*2c20*/  STL [R1+0x3c], R6 ;  /* 0x00003c0601007387 */ /* 0x0001e20000100800 */
[----:B------:R-:W-:Y:S01]  /*2c30*/  IADD3 R9, P2, R12, R22, RZ ;  /* 0x000000160c097210 */ /* 0x000fe20007f5e0ff */
[----:B--2---:R-:W-:Y:S02]  /*2c40*/  IMAD R14, R169, 0x35, RZ ;  /* 0x00000035a90e7824 */ /* 0x004fe400078e02ff */
[----:B------:R1:W-:Y:S03]  /*2c50*/  STL [R1+0x4c], R7 ;  /* 0x00004c0701007387 */ /* 0x0003e60000100800 */
[----:B------:R-:W-:Y:S01]  /*2c60*/  IADD3 RZ, P5, R14, R23, RZ ;  /* 0x000000170eff7210 */ /* 0x000fe20007fbe0ff */
[----:B------:R2:W-:Y:S01]  /*2c70*/  STL [R1+0x54], R8 ;  /* 0x0000540801007387 */ /* 0x0005e20000100800 */
[----:B0-----:R-:W-:-:S02]  /*2c80*/  IMAD R6, R24, 0x4, R5 ;  /* 0x0000000418067824 */ /* 0x001fc400078e0205 */
[----:B------:R-:W-:Y:S02]  /*2c90*/  LEA.HI.X.SX32 R14, R14, R121, 0x1, P5 ;  /* 0x000000790e0e7211 */ /* 0x000fe400028f0eff */
[----:B------:R-:W-:Y:S02]  /*2ca0*/  IADD3 RZ, P5, R102, R23, RZ ;  /* 0x0000001766ff7210 */ /* 0x000fe40007fbe0ff */
[-C--:B-1----:R-:W-:Y:S02]  /*2cb0*/  IADD3 R7, P0, R10, R22.reuse, RZ ;  /* 0x000000160a077210 */ /* 0x082fe40007f1e0ff */
[----:B--2---:R-:W-:-:S03]  /*2cc0*/  IADD3 R8, P1, R11, R22, RZ ;  /* 0x000000160b087210 */ /* 0x004fc60007f3e0ff */
[----:B------:R0:W-:Y:S04]  /*2cd0*/  STL [R1+0x60], R7 ;  /* 0x0000600701007387 */ /* 0x0001e80000100800 */
[----:B------:R1:W-:Y:S04]  /*2ce0*/  STL [R1+0x70], R8 ;  /* 0x0000700801007387 */ /* 0x0003e80000100800 */
[----:B------:R2:W-:Y:S01]  /*2cf0*/  STL [R1+0x78], R9 ;  /* 0x0000780901007387 */ /* 0x0005e20000100800 */
[----:B0-----:R-:W-:Y:S01]  /*2d00*/  IMAD R7, R24, 0x4, R6 ;  /* 0x0000000418077824 */ /* 0x001fe200078e0206 */
[----:B-1----:R-:W-:-:S02]  /*2d10*/  LEA.HI.X.SX32 R8, R10, R20, 0x1, P0 ;  /* 0x000000140a087211 */ /* 0x002fc400000f0eff */
[-C--:B------:R-:W-:Y:S02]  /*2d20*/  LEA.HI.X.SX32 R10, R12, R20.reuse, 0x1, P2 ;  /* 0x000000140c0a7211 */ /* 0x080fe400010f0eff */
[----:B--2---:R-:W-:Y:S01]  /*2d30*/  LEA.HI.X.SX32 R9, R11, R20, 0x1, P1 ;  /* 0x000000140b097211 */ /* 0x004fe200008f0eff */
[----:B------:R0:W-:Y:S01]  /*2d40*/  STL [R1+0x5c], R8 ;  /* 0x00005c0801007387 */ /* 0x0001e20000100800 */
[----:B------:R-:W-:-:S03]  /*2d50*/  IADD3 R11, P1, R2, R22, RZ ;  /* 0x00000016020b7210 */ /* 0x000fc60007f3e0ff */
[----:B------:R1:W-:Y:S04]  /*2d60*/  STL [R1+0x6c], R9 ;  /* 0x00006c0901007387 */ /* 0x0003e80000100800 */
[----:B------:R2:W-:Y:S01]  /*2d70*/  STL [R1+0x74], R10 ;  /* 0x0000740a01007387 */ /* 0x0005e20000100800 */
[----:B0-----:R-:W-:Y:S01]  /*2d80*/  IMAD R8, R24, 0x8, R7 ;  /* 0x0000000818087824 */ /* 0x001fe200078e0207 */
[-C--:B-1----:R-:W-:Y:S02]  /*2d90*/  IADD3 R9, P0, R13, R22.reuse, RZ ;  /* 0x000000160d097210 */ /* 0x082fe40007f1e0ff */
[----:B--2---:R-:W-:-:S03]  /*2da0*/  IADD3 R10, P2, R3, R22, RZ ;  /* 0x00000016030a7210 */ /* 0x004fc60007f5e0ff */
[----:B------:R0:W-:Y:S01]  /*2db0*/  STL [R1+0x80], R9 ;  /* 0x0000800901007387 */ /* 0x0001e20000100800 */
[----:B------:R-:W-:-:S03]  /*2dc0*/  LEA.HI.X.SX32 R12, R13, R20, 0x1, P0 ;  /* 0x000000140d0c7211 */ /* 0x000fc600000f0eff */
[----:B------:R1:W-:Y:S04]  /*2dd0*/  STL [R1+0x90], R11 ;  /* 0x0000900b01007387 */ /* 0x0003e80000100800 */
[----:B------:R2:W-:Y:S01]  /*2de0*/  STL [R1+0x98], R10 ;  /* 0x0000980a01007387 */ /* 0x0005e20000100800 */
[----:B0-----:R-:W-:-:S03]  /*2df0*/  IMAD R9, R24, 0x4, R8 ;  /* 0x0000000418097824 */ /* 0x001fc600078e0208 */
[----:B------:R0:W-:Y:S01]  /*2e00*/  STL [R1+0x7c], R12 ;  /* 0x00007c0c01007387 */ /* 0x0001e20000100800 */
[-C--:B-1----:R-:W-:Y:S01]  /*2e10*/  LEA.HI.X.SX32 R11, R2, R20.reuse, 0x1, P1 ;  /* 0x00000014020b7211 */ /* 0x082fe200008f0eff */
[----:B------:R-:W-:Y:S01]  /*2e20*/  IMAD R2, R24, 0x4, R9 ;  /* 0x0000000418027824 */ /* 0x000fe200078e0209 */
[----:B--2---:R-:W-:-:S03]  /*2e30*/  LEA.HI.X.SX32 R10, R3, R20, 0x1, P2 ;  /* 0x00000014030a7211 */ /* 0x004fc600010f0eff */
[----:B------:R1:W-:Y:S01]  /*2e40*/  STL [R1+0x8c], R11 ;  /* 0x00008c0b01007387 */ /* 0x0003e20000100800 */
[C---:B------:R-:W-:Y:S01]  /*2e50*/  IADD3 R3, P0, R4.reuse, R22, RZ ;  /* 0x0000001604037210 */ /* 0x040fe20007f1e0ff */
[----:B0-----:R-:W-:Y:S02]  /*2e60*/  IMAD R12, R169, 0x36, RZ ;  /* 0x00000036a90c7824 */ /* 0x001fe400078e02ff */
[----:B------:R0:W-:Y:S01]  /*2e70*/  STL [R1+0x94], R10 ;  /* 0x0000940a01007387 */ /* 0x0001e20000100800 */
[----:B------:R-:W-:-:S03]  /*2e80*/  LEA.HI.X.SX32 R4, R4, R20, 0x1, P0 ;  /* 0x0000001404047211 */ /* 0x000fc600000f0eff */
[----:B------:R2:W-:Y:S01]  /*2e90*/  STL [R1+0xa0], R3 ;  /* 0x0000a00301007387 */ /* 0x0005e20000100800 */
[-C--:B-1----:R-:W-:Y:S02]  /*2ea0*/  IADD3 R11, P1, R5, R22.reuse, RZ ;  /* 0x00000016050b7210 */ /* 0x082fe40007f3e0ff */
[----:B0-----:R-:W-:-:S03]  /*2eb0*/  IADD3 R10, P2, R6, R22, RZ ;  /* 0x00000016060a7210 */ /* 0x001fc60007f5e0ff */
[----:B------:R-:W-:Y:S01]  /*2ec0*/  STL [R1+0xb0], R11 ;  /* 0x0000b00b01007387 */ /* 0x000fe20000100800 */
[-C--:B------:R-:W-:Y:S02]  /*2ed0*/  LEA.HI.X.SX32 R5, R5, R20.reuse, 0x1, P1 ;  /* 0x0000001405057211 */ /* 0x080fe400008f0eff */
        /* <DEDUP_REMOVED lines=20> */
[----:B------:R1:W-:Y:S01]  /*3020*/  STL [R1+0xcc], R7 ;  /* 0x0000cc0701007387 */ /* 0x0003e20000100800 */
[----:B------:R-:W-:Y:S02]  /*3030*/  LEA.HI.X.SX32 R3, R3, R20, 0x1, P1 ;  /* 0x0000001403037211 */ /* 0x000fe400008f0eff */
[----:B------:R-:W-:Y:S01]  /*3040*/  IADD3 RZ, P4, R10, R23, RZ ;  /* 0x000000170aff7210 */ /* 0x000fe20007f9e0ff */
[----:B------:R2:W-:Y:S01]  /*3050*/  STL [R1+0xd4], R8 ;  /* 0x0000d40801007387 */ /* 0x0005e20000100800 */
[----:B0-----:R-:W-:-:S02]  /*3060*/  IMAD R6, R24, 0x8, R5 ;  /* 0x0000000818067824 */ /* 0x001fc400078e0205 */
[----:B------:R-:W-:Y:S02]  /*3070*/  LEA.HI.X.SX32 R15, R10, R121, 0x1, P4 ;  /* 0x000000790a0f7211 */ /* 0x000fe400020f0eff */
[----:B------:R-:W-:Y:S02]  /*3080*/  IADD3 RZ, P4, R100, R23, RZ ;  /* 0x0000001764ff7210 */ /* 0x000fe40007f9e0ff */
[-C--:B-1----:R-:W-:Y:S02]  /*3090*/  IADD3 R7, P0, R2, R22.reuse, RZ ;  /* 0x0000001602077210 */ /* 0x082fe40007f1e0ff */
[----:B------:R-:W-:Y:S02]  /*30a0*/  LEA.HI.X.SX32 R10, R100, R121, 0x1, P4 ;  /* 0x00000079640a7211 */ /* 0x000fe400020f0eff */
[----:B--2---:R-:W-:Y:S01]  /*30b0*/  IADD3 R8, P2, R4, R22, RZ ;  /* 0x0000001604087210 */ /* 0x004fe20007f5e0ff */
[----:B------:R0:W-:Y:S01]  /*30c0*/  STL [R1+0xe0], R7 ;  /* 0x0000e00701007387 */ /* 0x0001e20000100800 */
[----:B------:R-:W-:-:S02]  /*30d0*/  LEA.HI.X.SX32 R2, R2, R20, 0x1, P0 ;  /* 0x0000001402027211 */ /* 0x000fc400000f0eff */
[----:B------:R-:W-:Y:S01]  /*30e0*/  LEA.HI.X.SX32 R4, R4, R20, 0x1, P2 ;  /* 0x0000001404047211 */ /* 0x000fe200010f0eff */
[----:B------:R1:W-:Y:S01]  /*30f0*/  STL [R1+0xf0], R9 ;  /* 0x0000f00901007387 */ /* 0x0003e20000100800 */
[----:B------:R-:W-:-:S03]  /*3100*/  IADD3 RZ, P4, R90, R23, RZ ;  /* 0x000000175aff7210 */ /* 0x000fc60007f9e0ff */
[----:B------:R2:W-:Y:S01]  /*3110*/  STL [R1+0xf8], R8 ;  /* 0x0000f80801007387 */ /* 0x0005e20000100800 */
[----:B0-----:R-:W-:-:S03]  /*3120*/  IMAD R7, R24, 0x4, R6 ;  /* 0x0000000418077824 */ /* 0x001fc600078e0206 */
[----:B------:R0:W-:Y:S01]  /*3130*/  STL [R1+0xdc], R2 ;  /* 0x0000dc0201007387 */ /* 0x0001e20000100800 */
[----:B-1----:R-:W-:-:S03]  /*3140*/  LOP3.LUT R9, R0, 0x10, RZ, 0x3c, !PT ;  /* 0x0000001000097812 */ /* 0x002fc600078e3cff */
[----:B------:R1:W-:Y:S01]  /*3150*/  STL [R1+0xec], R3 ;  /* 0x0000ec0301007387 */ /* 0x0003e20000100800 */
[----:B------:R-:W-:Y:S02]  /*3160*/  LOP3.LUT R9, R0, 0x40, RZ, 0x3c, !PT ;  /* 0x0000004000097812 */ /* 0x000fe400078e3cff */
[-C--:B--2---:R-:W-:Y:S01]  /*3170*/  IADD3 R8, P1, R6, R22.reuse, RZ ;  /* 0x0000001606087210 */ /* 0x084fe20007f3e0ff */
[----:B------:R2:W-:Y:S01]  /*3180*/  STL [R1+0xf4], R4 ;  /* 0x0000f40401007387 */ /* 0x0005e20000100800 */
[----:B------:R-:W-:Y:S01]  /*3190*/  LEA.HI.X.SX32 R9, R102, R121, 0x1, P5 ;  /* 0x0000007966097211 */ /* 0x000fe200028f0eff */
[----:B0-----:R-:W-:Y:S01]  /*31a0*/  IMAD R2, R24, 0x4, R7 ;  /* 0x0000000418027824 */ /* 0x001fe200078e0207 */
[----:B------:R-:W-:Y:S02]  /*31b0*/  IADD3 RZ, P5, R88, R23, RZ ;  /* 0x0000001758ff7210 */ /* 0x000fe40007fbe0ff */
[----:B------:R-:W-:Y:S02]  /*31c0*/  CS2R R24, SRZ ;  /* 0x0000000000187805 */ /* 0x000fe4000001ff00 */
[----:B-1----:R-:W-:-:S02]  /*31d0*/  IADD3 R3, P0, R5, R22, RZ ;  /* 0x0000001605037210 */ /* 0x002fc40007f1e0ff */
[----:B--2---:R-:W-:-:S03]  /*31e0*/  IADD3 R4, P2, R7, R22, RZ ;  /* 0x0000001607047210 */ /* 0x004fc60007f5e0ff */
[----:B------:R0:W-:Y:S01]  /*31f0*/  STL [R1+0x100], R3 ;  /* 0x0001000301007387 */ /* 0x0001e20000100800 */
[----:B------:R-:W-:Y:S02]  /*3200*/  LEA.HI.X.SX32 R5, R5, R20, 0x1, P0 ;  /* 0x0000001405057211 */ /* 0x000fe400000f0eff */
[----:B------:R-:W-:Y:S01]  /*3210*/  LOP3.LUT P0, RZ, R149, 0x1, RZ, 0xc0, !PT ;  /* 0x0000000195ff7812 */ /* 0x000fe2000780c0ff */
[----:B------:R1:W-:Y:S04]  /*3220*/  STL [R1+0x110], R8 ;  /* 0x0001100801007387 */ /* 0x0003e80000100800 */
[----:B------:R2:W-:Y:S01]  /*3230*/  STL [R1+0x118], R4 ;  /* 0x0001180401007387 */ /* 0x0005e20000100800 */
[----:B0-----:R-:W-:Y:S01]  /*3240*/  IADD3 R3, P3, R2, R22, RZ ;  /* 0x0000001602037210 */ /* 0x001fe20007f7e0ff */
[----:B------:R-:W-:-:S02]  /*3250*/  IMAD.MOV.U32 R22, RZ, RZ, 0x5410 ;  /* 0x00005410ff167424 */ /* 0x000fc400078e00ff */
[----:B-1----:R-:W-:Y:S02]  /*3260*/  IMAD R8, R169, 0x32, RZ ;  /* 0x00000032a9087824 */ /* 0x002fe400078e02ff */
[----:B------:R0:W-:Y:S01]  /*3270*/  STL [R1+0x120], R3 ;  /* 0x0001200301007387 */ /* 0x0001e20000100800 */
[-C--:B------:R-:W-:Y:S02]  /*3280*/  LEA.HI.X.SX32 R2, R2, R20.reuse, 0x1, P3 ;  /* 0x0000001402027211 */ /* 0x080fe400018f0eff */
[----:B--2---:R-:W-:Y:S01]  /*3290*/  LEA.HI.X.SX32 R4, R6, R20, 0x1, P1 ;  /* 0x0000001406047211 */ /* 0x004fe200008f0eff */
[----:B------:R-:W-:Y:S01]  /*32a0*/  STL [R1+0xfc], R5 ;  /* 0x0000fc0501007387 */ /* 0x000fe20000100800 */
[----:B------:R-:W-:Y:S01]  /*32b0*/  LOP3.LUT P1, RZ, R149, 0x2, RZ, 0xc0, !PT ;  /* 0x0000000295ff7812 */ /* 0x000fe2000782c0ff */
[----:B------:R-:W-:Y:S02]  /*32c0*/  IMAD R6, R169, 0x3c, RZ ;  /* 0x0000003ca9067824 */ /* 0x000fe400078e02ff */
[----:B------:R1:W-:Y:S01]  /*32d0*/  STL [R1+0x10c], R4 ;  /* 0x00010c0401007387 */ /* 0x0003e20000100800 */
[----:B------:R-:W-:-:S02]  /*32e0*/  SEL R22, R22, 0x1054, !P1 ;  /* 0x0000105416167807 */ /* 0x000fc40004800000 */
[----:B0-----:R-:W-:Y:S01]  /*32f0*/  LEA.HI.X.SX32 R3, R7, R20, 0x1, P2 ;  /* 0x0000001407037211 */ /* 0x001fe200010f0eff */
[----:B------:R-:W-:Y:S01]  /*3300*/  IMAD.U32 R7, RZ, RZ, UR12 ;  /* 0x0000000cff077e24 */ /* 0x000fe2000f8e00ff */
[----:B------:R-:W-:Y:S01]  /*3310*/  SEL R21, R21, 0x3276, !P1 ;  /* 0x0000327615157807 */ /* 0x000fe20004800000 */
[----:B------:R-:W-:Y:S01]  /*3320*/  UIADD3.64 UR12, UR8, 0x2, URZ ;  /* 0x00000002080c7897 */ /* 0x000fe2000fffe03f */
[-C--:B------:R-:W-:Y:S01]  /*3330*/  IADD3 RZ, P1, R8, R23.reuse, RZ ;  /* 0x0000001708ff7210 */ /* 0x080fe20007f3e0ff */
[----:B------:R0:W-:Y:S01]  /*3340*/  STL [R1+0x114], R3 ;  /* 0x0001140301007387 */ /* 0x0001e20000100800 */
[----:B------:R-:W-:Y:S01]  /*3350*/  IADD3 RZ, P2, R16, R23, RZ ;  /* 0x0000001710ff7210 */ /* 0x000fe20007f5e0ff */
[----:B-1----:R-:W-:Y:S01]  /*3360*/  IMAD R4, R169, 0x30, RZ ;  /* 0x00000030a9047824 */ /* 0x002fe200078e02ff */
[-C--:B------:R-:W-:Y:S01]  /*3370*/  LEA.HI.X.SX32 R17, R8, R121.reuse, 0x1, P1 ;  /* 0x0000007908117211 */ /* 0x080fe200008f0eff */
[----:B------:R1:W-:Y:S01]  /*3380*/  STL [R1+0x11c], R2 ;  /* 0x00011c0201007387 */ /* 0x0003e20000100800 */
[----:B------:R-:W-:-:S02]  /*3390*/  LEA.HI.X.SX32 R16, R16, R121, 0x1, P2 ;  /* 0x0000007910107211 */ /* 0x000fc400010f0eff */
[-C--:B------:R-:W-:Y:S01]  /*33a0*/  IADD3 RZ, P3, R4, R23.reuse, RZ ;  /* 0x0000001704ff7210 */ /* 0x080fe20007f7e0ff */
[----:B------:R2:W-:Y:S01]  /*33b0*/  STL [R1+0x12c], R7 ;  /* 0x00012c0701007387 */ /* 0x0005e20000100800 */
[----:B------:R-:W-:Y:S02]  /*33c0*/  IADD3 RZ, P1, R96, R23, RZ ;  /* 0x0000001760ff7210 */ /* 0x000fe40007f3e0ff */
[----:B0-----:R-:W-:Y:S02]  /*33d0*/  SHF.R.S32.HI R3, RZ, 0x7, R149 ;  /* 0x00000007ff037819 */ /* 0x001fe40000011495 */
[----:B------:R-:W-:Y:S01]  /*33e0*/  LEA.HI.X.SX32 R19, R4, R121, 0x1, P3 ;  /* 0x0000007904137211 */ /* 0x000fe200018f0eff */
[----:B-1----:R-:W-:Y:S01]  /*33f0*/  IMAD.MOV.U32 R2, RZ, RZ, RZ ;  /* 0x000000ffff027224 */ /* 0x002fe200078e00ff */
[----:B------:R-:W-:Y:S02]  /*3400*/  SGXT R3, R3, 0x1 ;  /* 0x000000010303781a */ /* 0x000fe40000000200 */
[----:B------:R-:W-:-:S02]  /*3410*/  IADD3 RZ, P3, R12, R23, RZ ;  /* 0x000000170cff7210 */ /* 0x000fc40007f7e0ff */
[----:B------:R-:W-:Y:S02]  /*3420*/  IADD3 RZ, P2, R98, R23, RZ ;  /* 0x0000001762ff7210 */ /* 0x000fe40007f5e0ff */
[----:B------:R-:W-:Y:S02]  /*3430*/  LOP3.LUT R3, R3, 0x90, RZ, 0xc0, !PT ;  /* 0x0000009003037812 */ /* 0x000fe400078ec0ff */
[-C--:B------:R-:W-:Y:S02]  /*3440*/  LEA.HI.X.SX32 R13, R12, R121.reuse, 0x1, P3 ;  /* 0x000000790c0d7211 */ /* 0x080fe400018f0eff */
[-C--:B------:R-:W-:Y:S02]  /*3450*/  LEA.HI.X.SX32 R12, R96, R121.reuse, 0x1, P1 ;  /* 0x00000079600c7211 */ /* 0x080fe400008f0eff */
[----:B------:R-:W-:Y:S02]  /*3460*/  LEA.HI.X.SX32 R11, R98, R121, 0x1, P2 ;  /* 0x00000079620b7211 */ /* 0x000fe400010f0eff */
[----:B------:R-:W-:-:S02]  /*3470*/  LOP3.LUT R20, R3, 0x7f, R149, 0x78, !PT ;  /* 0x0000007f03147812 */ /* 0x000fc400078e7895 */
[-C--:B------:R-:W-:Y:S02]  /*3480*/  IADD3 RZ, P3, R94, R23.reuse, RZ ;  /* 0x000000175eff7210 */ /* 0x080fe40007f7e0ff */
[-C--:B------:R-:W-:Y:S02]  /*3490*/  IADD3 RZ, P1, R6, R23.reuse, RZ ;  /* 0x0000001706ff7210 */ /* 0x080fe40007f3e0ff */
[----:B------:R-:W-:Y:S02]  /*34a0*/  IADD3 RZ, P2, R92, R23, RZ ;  /* 0x000000175cff7210 */ /* 0x000fe40007f5e0ff */
[C---:B------:R-:W-:Y:S02]  /*34b0*/  LOP3.LUT R5, R0.reuse, 0x20, RZ, 0x3c, !PT ;  /* 0x0000002000057812 */ /* 0x040fe400078e3cff */
[C---:B--2---:R-:W-:Y:S02]  /*34c0*/  LOP3.LUT R7, R0.reuse, 0x30, RZ, 0x3c, !PT ;  /* 0x0000003000077812 */ /* 0x044fe400078e3cff */
[----:B------:R-:W-:-:S02]  /*34d0*/  LOP3.LUT R5, R0, 0x50, RZ, 0x3c, !PT ;  /* 0x0000005000057812 */ /* 0x000fc400078e3cff */
[C---:B------:R-:W-:Y:S02]  /*34e0*/  LOP3.LUT R7, R0.reuse, 0x60, RZ, 0x3c, !PT ;  /* 0x0000006000077812 */ /* 0x040fe400078e3cff */
[----:B------:R-:W-:Y:S02]  /*34f0*/  LOP3.LUT R5, R0, 0x70, RZ, 0x3c, !PT ;  /* 0x0000007000057812 */ /* 0x000fe400078e3cff */
[----:B------:R-:W-:Y:S02]  /*3500*/  LOP3.LUT R8, R20, 0x20, RZ, 0x3c, !PT ;  /* 0x0000002014087812 */ /* 0x000fe400078e3cff */
[-C--:B------:R-:W-:Y:S02]  /*3510*/  LEA.HI.X.SX32 R7, R94, R121.reuse, 0x1, P3 ;  /* 0x000000795e077211 */ /* 0x080fe400018f0eff */
[-C--:B------:R-:W-:Y:S02]  /*3520*/  LEA.HI.X.SX32 R6, R6, R121.reuse, 0x1, P1 ;  /* 0x0000007906067211 */ /* 0x080fe400008f0eff */
[----:B------:R-:W-:-:S02]  /*3530*/  LEA.HI.X.SX32 R5, R92, R121, 0x1, P2 ;  /* 0x000000795c057211 */ /* 0x000fc400010f0eff */
[-C--:B------:R-:W-:Y:S02]  /*3540*/  LEA.HI.X.SX32 R4, R90, R121.reuse, 0x1, P4 ;  /* 0x000000795a047211 */ /* 0x080fe400020f0eff */
[----:B------:R-:W-:-:S07]  /*3550*/  LEA.HI.X.SX32 R3, R88, R121, 0x1, P5 ;  /* 0x0000007958037211 */ /* 0x000fce00028f0eff */
.L_x_1:
[----:B------:R-:W-:Y:S01]  /*3560*/  IMAD R94, R169, 0x2e, RZ ;  /* 0x0000002ea95e7824 */ /* 0x000fe200078e02ff */
[----:B------:R-:W-:Y:S01]  /*3570*/  IADD3 R91, P4, R23, R169, RZ ;  /* 0x000000a9175b7210 */ /* 0x000fe20007f9e0ff */
[----:B------:R-:W2:Y:S01]  /*3580*/  LDL R149, [R1+0x12c] ;  /* 0x00012c0001957983 */ /* 0x000ea20000100800 */
[----:B------:R-:W-:Y:S01]  /*3590*/  SHF.R.S32.HI R88, RZ, 0x1f, R2 ;  /* 0x0000001fff587819 */ /* 0x000fe20000011402 */
[C---:B------:R-:W-:Y:S01]  /*35a0*/  IMAD.SHL.U32 R96, R169.reuse, 0x2, RZ ;  /* 0x00000002a9607824 */ /* 0x040fe200078e00ff */
[C---:B------:R-:W-:Y:S01]  /*35b0*/  IADD3 R92, P1, R2.reuse, R23, RZ ;  /* 0x00000017025c7210 */ /* 0x040fe20007f3e0ff */
[C---:B------:R-:W-:Y:S01]  /*35c0*/  IMAD R102, R169.reuse, 0x6, RZ ;  /* 0x00000006a9667824 */ /* 0x040fe200078e02ff */
[----:B------:R-:W-:Y:S01]  /*35d0*/  IADD3 R90, P2, R2, R91, RZ ;  /* 0x0000005b025a7210 */ /* 0x000fe20007f5e0ff */
[C---:B------:R-:W-:Y:S01]  /*35e0*/  IMAD R103, R169.reuse, 0x9, RZ ;  /* 0x00000009a9677824 */ /* 0x040fe200078e02ff */
[----:B------:R-:W-:Y:S01]  /*35f0*/  IADD3 R91, P3, R94, R23, RZ ;  /* 0x000000175e5b7210 */ /* 0x000fe20007f7e0ff */
[----:B------:R-:W-:Y:S01]  /*3600*/  IMAD.X R93, R88, 0x1, R121, P1 ;  /* 0x00000001585d7824 */ /* 0x000fe200008e0679 */
[CC--:B------:R-:W-:Y:S01]  /*3610*/  LEA.HI.X.SX32 R89, R169.reuse, R121.reuse, 0x1, P4 ;  /* 0x00000079a9597211 */ /* 0x0c0fe200020f0eff */
[C---:B------:R-:W-:Y:S01]  /*3620*/  IMAD R105, R169.reuse, 0xa, RZ ;  /* 0x0000000aa9697824 */ /* 0x040fe200078e02ff */
[----:B------:R-:W-:Y:S01]  /*3630*/  LEA.HI.X.SX32 R95, R94, R121, 0x1, P3 ;  /* 0x000000795e5f7211 */ /* 0x000fe200018f0eff */
[C---:B------:R-:W-:Y:S01]  /*3640*/  IMAD R107, R169.reuse, 0xc, RZ ;  /* 0x0000000ca96b7824 */ /* 0x040fe200078e02ff */
[----:B------:R-:W-:Y:S01]  /*3650*/  IADD3 R94, P1, R2, R91, RZ ;  /* 0x0000005b025e7210 */ /* 0x000fe20007f3e0ff */
[----:B------:R-:W-:Y:S01]  /*3660*/  IMAD.X R91, R88, 0x1, R89, P2 ;  /* 0x00000001585b7824 */ /* 0x000fe200010e0659 */
[----:B------:R-:W-:Y:S01]  /*3670*/  IADD3 R99, P4, R96, R23, RZ ;  /* 0x0000001760637210 */ /* 0x000fe20007f9e0ff */
[----:B------:R0:W3:Y:S01]  /*3680*/  LDG.E.U8 R89, desc[UR6][R92.64] ;  /* 0x000000065c597981 */ /* 0x0000e2000c1e1100 */
[----:B------:R-:W-:Y:S01]  /*3690*/  MOV R154, UR51 ;  /* 0x00000033009a7c02 */ /* 0x000fe20008000f00 */
[----:B------:R-:W-:Y:S01]  /*36a0*/  IMAD.X R95, R88, 0x1, R95, P1 ;  /* 0x00000001585f7824 */ /* 0x000fe200008e065f */
[----:B------:R-:W-:Y:S01]  /*36b0*/  MOV R150, UR50 ;  /* 0x0000003200967c02 */ /* 0x000fe20008000f00 */
[----:B------:R-:W4:Y:S01]  /*36c0*/  LDG.E.U8 R90, desc[UR6][R90.64] ;  /* 0x000000065a5a7981 */ /* 0x000f22000c1e1100 */
[----:B------:R-:W-:Y:S01]  /*36d0*/  LEA.HI.X.SX32 R97, R96, R121, 0x1, P4 ;  /* 0x0000007960617211 */ /* 0x000fe200020f0eff */
[C---:B------:R-:W-:Y:S01]  /*36e0*/  IMAD R106, R169.reuse, 0xe, RZ ;  /* 0x0000000ea96a7824 */ /* 0x040fe200078e02ff */
[----:B------:R-:W-:Y:S01]  /*36f0*/  MOV R152, UR54 ;  /* 0x0000003600987c02 */ /* 0x000fe20008000f00 */
[C---:B------:R-:W-:Y:S01]  /*3700*/  IMAD R109, R169.reuse, 0x12, RZ ;  /* 0x00000012a96d7824 */ /* 0x040fe200078e02ff */
[----:B------:R-:W-:Y:S01]  /*3710*/  MOV R151, UR59 ;  /* 0x0000003b00977c02 */ /* 0x000fe20008000f00 */
[C---:B------:R-:W-:Y:S01]  /*3720*/  IMAD R160, R169.reuse, 0x1b, RZ ;  /* 0x0000001ba9a07824 */ /* 0x040fe200078e02ff */
[----:B0-----:R-:W-:Y:S01]  /*3730*/  IADD3 R92, P1, R2, R99, RZ ;  /* 0x00000063025c7210 */ /* 0x001fe20007f3e0ff */
[C---:B------:R-:W-:Y:S01]  /*3740*/  IMAD R173, R169.reuse, 0x2a, RZ ;  /* 0x0000002aa9ad7824 */ /* 0x040fe200078e02ff */
[----:B------:R-:W-:Y:S01]  /*3750*/  LOP3.LUT R206, R0, 0x10, RZ, 0x3c, !PT ;  /* 0x0000001000ce7812 */ /* 0x000fe200078e3cff */
[----:B------:R0:W5:Y:S01]  /*3760*/  LDG.E.U8 R91, desc[UR6][R94.64] ;  /* 0x000000065e5b7981 */ /* 0x000162000c1e1100 */
[----:B------:R-:W-:Y:S01]  /*3770*/  MOV R153, UR58 ;  /* 0x0000003a00997c02 */ /* 0x000fe20008000f00 */
[----:B------:R-:W-:Y:S01]  /*3780*/  IMAD.X R93, R88, 0x1, R97, P1 ;  /* 0x00000001585d7824 */ /* 0x000fe200008e0661 */
[----:B------:R-:W-:Y:S01]  /*3790*/  LOP3.LUT R208, R0, 0x20, RZ, 0x3c, !PT ;  /* 0x0000002000d07812 */ /* 0x000fe200078e3cff */
[----:B------:R-:W-:Y:S01]  /*37a0*/  UMOV UR39, 0x40000040 ;  /* 0x4000004000277882 */ /* 0x000fe20000000000 */
[----:B------:R-:W-:Y:S01]  /*37b0*/  UMOV UR48, UR36 ;  /* 0x0000002400307c82 */ /* 0x000fe20008000000 */
[----:B------:R-:W-:Y:S01]  /*37c0*/  UMOV UR49, UR37 ;  /* 0x0000002500317c82 */ /* 0x000fe20008000000 */
[----:B------:R-:W-:Y:S01]  /*37d0*/  UMOV UR52, UR8 ;  /* 0x0000000800347c82 */ /* 0x000fe20008000000 */
[----:B------:R-:W-:Y:S01]  /*37e0*/  UMOV UR53, UR9 ;  /* 0x0000000900357c82 */ /* 0x000fe20008000000 */
[----:B------:R-:W-:Y:S01]  /*37f0*/  UMOV UR56, UR12 ;  /* 0x0000000c00387c82 */ /* 0x000fe20008000000 */
[C---:B0-----:R-:W-:Y:S01]  /*3800*/  IMAD R95, R169.reuse, 0x3, RZ ;  /* 0x00000003a95f7824 */ /* 0x041fe200078e02ff */
[----:B------:R-:W-:Y:S01]  /*3810*/  UMOV UR57, UR13 ;  /* 0x0000000d00397c82 */ /* 0x000fe20008000000 */
[----:B------:R-:W-:Y:S01]  /*3820*/  IMAD.SHL.U32 R94, R169, 0x4, RZ ;  /* 0x00000004a95e7824 */ /* 0x000fe200078e00ff */
[----:B------:R-:W5:Y:S02]  /*3830*/  LDL R210, [R1+0x40] ;  /* 0x0000400001d27983 */ /* 0x000f640000100800 */
[-C--:B------:R-:W-:Y:S01]  /*3840*/  IADD3 R100, P2, R95, R23.reuse, RZ ;  /* 0x000000175f647210 */ /* 0x080fe20007f5e0ff */
[----:B------:R-:W-:Y:S01]  /*3850*/  IMAD R97, R169, 0x5, RZ ;  /* 0x00000005a9617824 */ /* 0x000fe200078e02ff */
[----:B------:R-:W-:Y:S01]  /*3860*/  IADD3 R96, P1, R102, R23, RZ ;  /* 0x0000001766607210 */ /* 0x000fe20007f3e0ff */
[----:B------:R0:W5:Y:S01]  /*3870*/  LDG.E.U8 R92, desc[UR6][R92.64] ;  /* 0x000000065c5c7981 */ /* 0x000162000c1e1100 */
[----:B------:R-:W-:-:S02]  /*3880*/  LEA.HI.X.SX32 R95, R95, R121, 0x1, P2 ;  /* 0x000000795f5f7211 */ /* 0x000fc400010f0eff */
[----:B------:R-:W-:Y:S01]  /*3890*/  IADD3 R100, P2, R2, R100, RZ ;  /* 0x0000006402647210 */ /* 0x000fe20007f5e0ff */
[----:B------:R-:W5:Y:S01]  /*38a0*/  LDL R212, [R1+0x48] ;  /* 0x0000480001d47983 */ /* 0x000f620000100800 */
[-C--:B------:R-:W-:Y:S02]  /*38b0*/  IADD3 R99, P3, R94, R23.reuse, RZ ;  /* 0x000000175e637210 */ /* 0x080fe40007f7e0ff */
[C---:B------:R-:W-:Y:S01]  /*38c0*/  IADD3 R98, P4, R97.reuse, R23, RZ ;  /* 0x0000001761627210 */ /* 0x040fe20007f9e0ff */
[----:B------:R-:W-:Y:S01]  /*38d0*/  IMAD.X R101, R88, 0x1, R95, P2 ;  /* 0x0000000158657824 */ /* 0x000fe200010e065f */
[-C--:B------:R-:W-:Y:S01]  /*38e0*/  LEA.HI.X.SX32 R102, R102, R121.reuse, 0x1, P1 ;  /* 0x0000007966667211 */ /* 0x080fe200008f0eff */
[----:B------:R-:W5:Y:S01]  /*38f0*/  LDL R214, [R1+0x50] ;  /* 0x0000500001d67983 */ /* 0x000f620000100800 */
[-C--:B0-----:R-:W-:Y:S02]  /*3900*/  LEA.HI.X.SX32 R93, R94, R121.reuse, 0x1, P3 ;  /* 0x000000795e5d7211 */ /* 0x081fe400018f0eff */
[----:B------:R-:W-:Y:S01]  /*3910*/  LEA.HI.X.SX32 R97, R97, R121, 0x1, P4 ;  /* 0x0000007961617211 */ /* 0x000fe200020f0eff */
[----:B------:R-:W5:Y:S01]  /*3920*/  LDL R216, [R1+0x58] ;  /* 0x0000580001d87983 */ /* 0x000f620000100800 */
[----:B------:R-:W-:-:S02]  /*3930*/  IADD3 R98, P2, R2, R98, RZ ;  /* 0x0000006202627210 */ /* 0x000fc40007f5e0ff */
[C---:B------:R-:W-:Y:S01]  /*3940*/  IADD3 R94, P3, R2.reuse, R99, RZ ;  /* 0x00000063025e7210 */ /* 0x040fe20007f7e0ff */
[----:B------:R-:W5:Y:S01]  /*3950*/  LDL R218, [R1+0x60] ;  /* 0x0000600001da7983 */ /* 0x000f620000100800 */
[----:B------:R-:W-:Y:S01]  /*3960*/  IADD3 R96, P1, R2, R96, RZ ;  /* 0x0000006002607210 */ /* 0x000fe20007f3e0ff */
[C---:B------:R-:W-:Y:S02]  /*3970*/  IMAD.X R99, R88.reuse, 0x1, R97, P2 ;  /* 0x0000000158637824 */ /* 0x040fe400010e0661 */
[C---:B------:R-:W-:Y:S01]  /*3980*/  IMAD.X R95, R88.reuse, 0x1, R93, P3 ;  /* 0x00000001585f7824 */ /* 0x040fe200018e065d */
[----:B------:R-:W5:Y:S01]  /*3990*/  LDL R230, [R1+0x68] ;  /* 0x0000680001e67983 */ /* 0x000f620000100800 */
[----:B------:R-:W-:-:S03]  /*39a0*/  IMAD.X R97, R88, 0x1, R102, P1 ;  /* 0x0000000158617824 */ /* 0x000fc600008e0666 */
[----:B------:R0:W5:Y:S04]  /*39b0*/  LDG.E.U8 R93, desc[UR6][R100.64] ;  /* 0x00000006645d7981 */ /* 0x000168000c1e1100 */
[----:B------:R1:W5:Y:S04]  /*39c0*/  LDG.E.U8 R96, desc[UR6][R96.64] ;  /* 0x0000000660607981 */ /* 0x000368000c1e1100 */
[----:B------:R-:W5:Y:S01]  /*39d0*/  LDG.E.U8 R94, desc[UR6][R94.64] ;  /* 0x000000065e5e7981 */ /* 0x000f62000c1e1100 */
[----:B0-----:R-:W-:-:S03]  /*39e0*/  IMAD R100, R169, 0x7, RZ ;  /* 0x00000007a9647824 */ /* 0x001fc600078e02ff */
[----:B------:R-:W5:Y:S01]  /*39f0*/  LDL R232, [R1+0x70] ;  /* 0x0000700001e87983 */ /* 0x000f620000100800 */
[----:B-1----:R-:W-:Y:S01]  /*3a00*/  IMAD.SHL.U32 R97, R169, 0x8, RZ ;  /* 0x00000008a9617824 */ /* 0x002fe200078e00ff */
[-C--:B------:R-:W-:Y:S02]  /*3a10*/  IADD3 R101, P1, R100, R23.reuse, RZ ;  /* 0x0000001764657210 */ /* 0x080fe40007f3e0ff */
[----:B------:R-:W5:Y:S04]  /*3a20*/  LDL R222, [R1+0x78] ;  /* 0x0000780001de7983 */ /* 0x000f680000100800 */
[----:B------:R0:W5:Y:S01]  /*3a30*/  LDG.E.U8 R95, desc[UR6][R98.64] ;  /* 0x00000006625f7981 */ /* 0x000162000c1e1100 */
[----:B------:R-:W-:-:S03]  /*3a40*/  IADD3 R102, P3, R103, R23, RZ ;  /* 0x0000001767667210 */ /* 0x000fc60007f7e0ff */
[----:B------:R-:W5:Y:S04]  /*3a50*/  LDL R234, [R1+0x80] ;  /* 0x0000800001ea7983 */ /* 0x000f680000100800 */
[----:B------:R-:W5:Y:S01]  /*3a60*/  LDL R236, [R1+0x88] ;  /* 0x0000880001ec7983 */ /* 0x000f620000100800 */
[C---:B0-----:R-:W-:Y:S02]  /*3a70*/  IADD3 R98, P2, R97.reuse, R23, RZ ;  /* 0x0000001761627210 */ /* 0x041fe40007f5e0ff */
[----:B------:R-:W-:Y:S01]  /*3a80*/  LEA.HI.X.SX32 R99, R100, R121, 0x1, P1 ;  /* 0x0000007964637211 */ /* 0x000fe200008f0eff */
[----:B------:R-:W5:Y:S01]  /*3a90*/  LDL R224, [R1+0x90] ;  /* 0x0000900001e07983 */ /* 0x000f620000100800 */
[C---:B------:R-:W-:Y:S02]  /*3aa0*/  IADD3 R100, P1, R2.reuse, R101, RZ ;  /* 0x0000006502647210 */ /* 0x040fe40007f3e0ff */
[----:B------:R-:W-:Y:S01]  /*3ab0*/  LEA.HI.X.SX32 R97, R97, R121, 0x1, P2 ;  /* 0x0000007961617211 */ /* 0x000fe200010f0eff */
[----:B------:R-:W5:Y:S01]  /*3ac0*/  LDL R228, [R1+0x98] ;  /* 0x0000980001e47983 */ /* 0x000f620000100800 */
[----:B------:R-:W-:Y:S01]  /*3ad0*/  IADD3 R98, P2, R2, R98, RZ ;  /* 0x0000006202627210 */ /* 0x000fe20007f5e0ff */
[C---:B------:R-:W-:Y:S01]  /*3ae0*/  IMAD.X R101, R88.reuse, 0x1, R99, P1 ;  /* 0x0000000158657824 */ /* 0x040fe200008e0663 */
[----:B------:R-:W-:Y:S01]  /*3af0*/  IADD3 R104, P4, R105, R23, RZ ;  /* 0x0000001769687210 */ /* 0x000fe20007f9e0ff */
[----:B------:R-:W5:Y:S01]  /*3b00*/  LDL R238, [R1+0x94] ;  /* 0x0000940001ee7983 */ /* 0x000f620000100800 */
[-C--:B------:R-:W-:Y:S01]  /*3b10*/  LEA.HI.X.SX32 R103, R103, R121.reuse, 0x1, P3 ;  /* 0x0000007967677211 */ /* 0x080fe200018f0eff */
[----:B------:R-:W-:Y:S01]  /*3b20*/  IMAD.X R99, R88, 0x1, R97, P2 ;  /* 0x0000000158637824 */ /* 0x000fe200010e0661 */
[----:B------:R-:W-:Y:S01]  /*3b30*/  IADD3 R102, P1, R2, R102, RZ ;  /* 0x0000006602667210 */ /* 0x000fe20007f3e0ff */
[----:B------:R0:W5:Y:S04]  /*3b40*/  LDG.E.U8 R97, desc[UR6][R100.64] ;  /* 0x0000000664617981 */ /* 0x000168000c1e1100 */
[----:B------:R-:W-:Y:S01]  /*3b50*/  IMAD.X R103, R88, 0x1, R103, P1 ;  /* 0x0000000158677824 */ /* 0x000fe200008e0667 */
[----:B------:R-:W4:Y:S04]  /*3b60*/  LDG.E.U8 R98, desc[UR6][R98.64] ;  /* 0x0000000662627981 */ /* 0x000f28000c1e1100 */
[----:B------:R-:W5:Y:S01]  /*3b70*/  LDL R244, [R1+0xb8] ;  /* 0x0000b80001f47983 */ /* 0x000f620000100800 */
[----:B0-----:R-:W-:Y:S01]  /*3b80*/  LEA.HI.X.SX32 R101, R105, R121, 0x1, P4 ;  /* 0x0000007969657211 */ /* 0x001fe200020f0eff */
[----:B------:R-:W-:Y:S01]  /*3b90*/  IMAD R105, R169, 0xb, RZ ;  /* 0x0000000ba9697824 */ /* 0x000fe200078e02ff */
[----:B------:R-:W-:Y:S01]  /*3ba0*/  IADD3 R100, P1, R2, R104, RZ ;  /* 0x0000006802647210 */ /* 0x000fe20007f3e0ff */
[----:B------:R-:W5:Y:S03]  /*3bb0*/  LDL R237, [R1+0xb4] ;  /* 0x0000b40001ed7983 */ /* 0x000f660000100800 */
[-C--:B------:R-:W-:Y:S01]  /*3bc0*/  IADD3 R104, P2, R105, R23.reuse, RZ ;  /* 0x0000001769687210 */ /* 0x080fe20007f5e0ff */
[----:B------:R-:W-:Y:S01]  /*3bd0*/  IMAD.X R101, R88, 0x1, R101, P1 ;  /* 0x0000000158657824 */ /* 0x000fe200008e0665 */
[----:B------:R-:W-:Y:S01]  /*3be0*/  IADD3 R110, P3, R107, R23, RZ ;  /* 0x000000176b6e7210 */ /* 0x000fe20007f7e0ff */
[----:B------:R0:W5:Y:S01]  /*3bf0*/  LDG.E.U8 R99, desc[UR6][R102.64] ;  /* 0x0000000666637981 */ /* 0x000162000c1e1100 */
[----:B------:R-:W-:-:S02]  /*3c00*/  LEA.HI.X.SX32 R105, R105, R121, 0x1, P2 ;  /* 0x0000007969697211 */ /* 0x000fc400010f0eff */
[----:B------:R-:W-:Y:S01]  /*3c10*/  IADD3 R112, P1, R106, R23, RZ ;  /* 0x000000176a707210 */ /* 0x000fe20007f3e0ff */
[----:B------:R1:W5:Y:S01]  /*3c20*/  LDG.E.U8 R100, desc[UR6][R100.64] ;  /* 0x0000000664647981 */ /* 0x000362000c1e1100 */
[----:B------:R-:W-:Y:S02]  /*3c30*/  IADD3 R104, P2, R2, R104, RZ ;  /* 0x0000006802687210 */ /* 0x000fe40007f5e0ff */
[-C--:B------:R-:W-:Y:S01]  /*3c40*/  LEA.HI.X.SX32 R106, R106, R121.reuse, 0x1, P1 ;  /* 0x000000796a6a7211 */ /* 0x080fe200008f0eff */
[----:B------:R-:W5:Y:S01]  /*3c50*/  LDL R243, [R1+0xc0] ;  /* 0x0000c00001f37983 */ /* 0x000f620000100800 */
[----:B0-----:R-:W-:Y:S01]  /*3c60*/  IMAD R103, R169, 0xd, RZ ;  /* 0x0000000da9677824 */ /* 0x001fe200078e02ff */
[----:B------:R-:W-:Y:S01]  /*3c70*/  IADD3 R112, P1, R2, R112, RZ ;  /* 0x0000007002707210 */ /* 0x000fe20007f3e0ff */
[----:B------:R-:W-:Y:S01]  /*3c80*/  IMAD.X R105, R88, 0x1, R105, P2 ;  /* 0x0000000158697824 */ /* 0x000fe200010e0669 */
[----:B------:R-:W5:Y:S01]  /*3c90*/  LDL R242, [R1+0xc8] ;  /* 0x0000c80001f27983 */ /* 0x000f620000100800 */
[----:B-1----:R-:W-:-:S02]  /*3ca0*/  LEA.HI.X.SX32 R101, R107, R121, 0x1, P3 ;  /* 0x000000796b657211 */ /* 0x002fc400018f0eff */
[----:B------:R-:W-:Y:S01]  /*3cb0*/  IADD3 R110, P3, R2, R110, RZ ;  /* 0x0000006e026e7210 */ /* 0x000fe20007f7e0ff */
[----:B------:R-:W-:Y:S01]  /*3cc0*/  IMAD R107, R169, 0xf, RZ ;  /* 0x0000000fa96b7824 */ /* 0x000fe200078e02ff */
[C---:B------:R-:W-:Y:S01]  /*3cd0*/  IADD3 R102, P4, R103.reuse, R23, RZ ;  /* 0x0000001767667210 */ /* 0x040fe20007f9e0ff */
[C---:B------:R-:W-:Y:S01]  /*3ce0*/  IMAD.X R113, R88.reuse, 0x1, R106, P1 ;  /* 0x0000000158717824 */ /* 0x040fe200008e066a */
[----:B------:R-:W5:Y:S01]  /*3cf0*/  LDL R241, [R1+0xd0] ;  /* 0x0000d00001f17983 */ /* 0x000f620000100800 */
[----:B------:R-:W-:Y:S01]  /*3d00*/  IMAD.X R111, R88, 0x1, R101, P3 ;  /* 0x00000001586f7824 */ /* 0x000fe200018e0665 */
[----:B------:R-:W-:Y:S02]  /*3d10*/  LEA.HI.X.SX32 R103, R103, R121, 0x1, P4 ;  /* 0x0000007967677211 */ /* 0x000fe400020f0eff */
[----:B------:R-:W-:Y:S01]  /*3d20*/  IADD3 R102, P2, R2, R102, RZ ;  /* 0x0000006602667210 */ /* 0x000fe20007f5e0ff */
[----:B------:R0:W5:Y:S01]  /*3d30*/  LDG.E.U8 R101, desc[UR6][R104.64] ;  /* 0x0000000668657981 */ /* 0x000162000c1e1100 */
[----:B------:R-:W-:-:S03]  /*3d40*/  IADD3 R106, P1, R107, R23, RZ ;  /* 0x000000176b6a7210 */ /* 0x000fc60007f3e0ff */
[----:B------:R-:W-:Y:S01]  /*3d50*/  IMAD.X R103, R88, 0x1, R103, P2 ;  /* 0x0000000158677824 */ /* 0x000fe200010e0667 */
[----:B------:R-:W-:Y:S01]  /*3d60*/  LEA.HI.X.SX32 R107, R107, R121, 0x1, P1 ;  /* 0x000000796b6b7211 */ /* 0x000fe200008f0eff */
[----:B------:R-:W5:Y:S01]  /*3d70*/  LDG.E.U8 R110, desc[UR6][R110.64] ;  /* 0x000000066e6e7981 */ /* 0x000f62000c1e1100 */
[----:B0-----:R-:W-:Y:S01]  /*3d80*/  IMAD.SHL.U32 R105, R169, 0x10, RZ ;  /* 0x00000010a9697824 */ /* 0x001fe200078e00ff */
[----:B------:R-:W-:Y:S02]  /*3d90*/  IADD3 R106, P1, R2, R106, RZ ;  /* 0x0000006a026a7210 */ /* 0x000fe40007f3e0ff */
[----:B------:R-:W5:Y:S02]  /*3da0*/  LDG.E.U8 R112, desc[UR6][R112.64] ;  /* 0x0000000670707981 */ /* 0x000f64000c1e1100 */
[C---:B------:R-:W-:Y:S01]  /*3db0*/  IADD3 R104, P2, R105.reuse, R23, RZ ;  /* 0x0000001769687210 */ /* 0x040fe20007f5e0ff */
[----:B------:R-:W-:Y:S01]  /*3dc0*/  IMAD.X R107, R88, 0x1, R107, P1 ;  /* 0x00000001586b7824 */ /* 0x000fe200008e066b */
[----:B------:R0:W5:Y:S02]  /*3dd0*/  LDG.E.U8 R111, desc[UR6][R102.64] ;  /* 0x00000006666f7981 */ /* 0x000164000c1e1100 */
[----:B------:R-:W-:-:S02]  /*3de0*/  LEA.HI.X.SX32 R105, R105, R121, 0x1, P2 ;  /* 0x0000007969697211 */ /* 0x000fc400010f0eff */
[----:B------:R-:W-:Y:S01]  /*3df0*/  IADD3 R104, P2, R2, R104, RZ ;  /* 0x0000006802687210 */ /* 0x000fe20007f5e0ff */
[----:B------:R1:W5:Y:S01]  /*3e00*/  LDG.E.U8 R113, desc[UR6][R106.64] ;  /* 0x000000066a717981 */ /* 0x000362000c1e1100 */
[----:B------:R-:W-:-:S03]  /*3e10*/  IADD3 R108, P4, R109, R23, RZ ;  /* 0x000000176d6c7210 */ /* 0x000fc60007f9e0ff */
[----:B------:R-:W5:Y:S01]  /*3e20*/  LDL R240, [R1+0xe0] ;  /* 0x0000e00001f07983 */ /* 0x000f620000100800 */
[----:B0-----:R-:W-:Y:S02]  /*3e30*/  IMAD R103, R169, 0x11, RZ ;  /* 0x00000011a9677824 */ /* 0x001fe400078e02ff */
[----:B------:R-:W-:Y:S01]  /*3e40*/  IMAD.X R105, R88, 0x1, R105, P2 ;  /* 0x0000000158697824 */ /* 0x000fe200010e0669 */
[----:B------:R-:W5:Y:S01]  /*3e50*/  LDL R239, [R1+0xe8] ;  /* 0x0000e80001ef7983 */ /* 0x000f620000100800 */
[----:B-1----:R-:W-:Y:S02]  /*3e60*/  LEA.HI.X.SX32 R107, R109, R121, 0x1, P4 ;  /* 0x000000796d6b7211 */ /* 0x002fe400020f0eff */
[----:B------:R-:W-:Y:S01]  /*3e70*/  IADD3 R106, P2, R2, R108, RZ ;  /* 0x0000006c026a7210 */ /* 0x000fe20007f5e0ff */
[----:B------:R-:W5:Y:S01]  /*3e80*/  LDL R250, [R1+0xf8] ;  /* 0x0000f80001fa7983 */ /* 0x000f620000100800 */
[----:B------:R-:W-:Y:S01]  /*3e90*/  IADD3 R102, P3, R103, R23, RZ ;  /* 0x0000001767667210 */ /* 0x000fe20007f7e0ff */
[----:B------:R-:W-:-:S02]  /*3ea0*/  IMAD R108, R169, 0x13, RZ ;  /* 0x00000013a96c7824 */ /* 0x000fc400078e02ff */
[----:B------:R-:W-:Y:S01]  /*3eb0*/  IMAD.X R107, R88, 0x1, R107, P2 ;  /* 0x00000001586b7824 */ /* 0x000fe200010e066b */
[----:B------:R-:W-:Y:S01]  /*3ec0*/  LEA.HI.X.SX32 R103, R103, R121, 0x1, P3 ;  /* 0x0000007967677211 */ /* 0x000fe200018f0eff */
[----:B------:R0:W5:Y:S01]  /*3ed0*/  LDG.E.U8 R114, desc[UR6][R104.64] ;  /* 0x0000000668727981 */ /* 0x000162000c1e1100 */
[----:B------:R-:W-:-:S03]  /*3ee0*/  IADD3 R102, P1, R2, R102, RZ ;  /* 0x0000006602667210 */ /* 0x000fc60007f3e0ff */
[----:B------:R1:W5:Y:S02]  /*3ef0*/  LDG.E.U8 R116, desc[UR6][R106.64] ;  /* 0x000000066a747981 */ /* 0x000364000c1e1100 */
[----:B------:R-:W-:Y:S02]  /*3f00*/  IMAD.X R103, R88, 0x1, R103, P1 ;  /* 0x0000000158677824 */ /* 0x000fe400008e0667 */
[----:B------:R-:W5:Y:S01]  /*3f10*/  LDL R249, [R1+0x100] ;  /* 0x0001000001f97983 */ /* 0x000f620000100800 */
[C---:B0-----:R-:W-:Y:S02]  /*3f20*/  IMAD R105, R169.reuse, 0x14, RZ ;  /* 0x00000014a9697824 */ /* 0x041fe400078e02ff */
[----:B------:R-:W-:Y:S01]  /*3f30*/  IMAD R109, R169, 0x16, RZ ;  /* 0x00000016a96d7824 */ /* 0x000fe200078e02ff */
[----:B------:R0:W5:Y:S01]  /*3f40*/  LDG.E.U8 R115, desc[UR6][R102.64] ;  /* 0x0000000666737981 */ /* 0x000162000c1e1100 */
[CC--:B-1----:R-:W-:Y:S02]  /*3f50*/  IADD3 R106, P1, R108.reuse, R23.reuse, RZ ;  /* 0x000000176c6a7210 */ /* 0x0c2fe40007f3e0ff */
[----:B------:R-:W-:Y:S01]  /*3f60*/  IADD3 R104, P2, R105, R23, RZ ;  /* 0x0000001769687210 */ /* 0x000fe20007f5e0ff */
[----:B------:R-:W5:Y:S01]  /*3f70*/  LDL R248, [R1+0x108] ;  /* 0x0001080001f87983 */ /* 0x000f620000100800 */
[----:B------:R-:W-:-:S02]  /*3f80*/  LEA.HI.X.SX32 R107, R108, R121, 0x1, P1 ;  /* 0x000000796c6b7211 */ /* 0x000fc400008f0eff */
[C---:B------:R-:W-:Y:S01]  /*3f90*/  IADD3 R106, P1, R2.reuse, R106, RZ ;  /* 0x0000006a026a7210 */ /* 0x040fe20007f3e0ff */
[----:B------:R-:W5:Y:S01]  /*3fa0*/  LDL R247, [R1+0x110] ;  /* 0x0001100001f77983 */ /* 0x000f620000100800 */
[----:B------:R-:W-:Y:S01]  /*3fb0*/  LEA.HI.X.SX32 R105, R105, R121, 0x1, P2 ;  /* 0x0000007969697211 */ /* 0x000fe200010f0eff */
[----:B0-----:R-:W-:Y:S01]  /*3fc0*/  IMAD R103, R169, 0x15, RZ ;  /* 0x00000015a9677824 */ /* 0x001fe200078e02ff */
[----:B------:R-:W-:Y:S01]  /*3fd0*/  IADD3 R104, P2, R2, R104, RZ ;  /* 0x0000006802687210 */ /* 0x000fe20007f5e0ff */
[C---:B------:R-:W-:Y:S01]  /*3fe0*/  IMAD.X R107, R88.reuse, 0x1, R107, P1 ;  /* 0x00000001586b7824 */ /* 0x040fe200008e066b */
[-C--:B------:R-:W-:Y:S01]  /*3ff0*/  IADD3 R108, P4, R109, R23.reuse, RZ ;  /* 0x000000176d6c7210 */ /* 0x080fe20007f9e0ff */
[----:B------:R-:W5:Y:S01]  /*4000*/  LDL R246, [R1+0x118] ;  /* 0x0001180001f67983 */ /* 0x000f620000100800 */
[C---:B------:R-:W-:Y:S01]  /*4010*/  IADD3 R102, P3, R103.reuse, R23, RZ ;  /* 0x0000001767667210 */ /* 0x040fe20007f7e0ff */
[----:B------:R-:W-:Y:S02]  /*4020*/  IMAD.X R105, R88, 0x1, R105, P2 ;  /* 0x0000000158697824 */ /* 0x000fe400010e0669 */
[----:B------:R0:W5:Y:S01]  /*4030*/  LDG.E.U8 R117, desc[UR6][R106.64] ;  /* 0x000000066a757981 */ /* 0x000162000c1e1100 */
[----:B------:R-:W-:-:S02]  /*4040*/  LEA.HI.X.SX32 R103, R103, R121, 0x1, P3 ;  /* 0x0000007967677211 */ /* 0x000fc400018f0eff */
[C---:B------:R-:W-:Y:S01]  /*4050*/  IADD3 R102, P1, R2.reuse, R102, RZ ;  /* 0x0000006602667210 */ /* 0x040fe20007f3e0ff */
[----:B------:R1:W5:Y:S04]  /*4060*/  LDG.E.U8 R118, desc[UR6][R104.64] ;  /* 0x0000000668767981 */ /* 0x000368000c1e1100 */
[----:B------:R-:W5:Y:S01]  /*4070*/  LDL R245, [R1+0x120] ;  /* 0x0001200001f57983 */ /* 0x000f620000100800 */
[----:B0-----:R-:W-:Y:S02]  /*4080*/  LEA.HI.X.SX32 R107, R109, R121, 0x1, P4 ;  /* 0x000000796d6b7211 */ /* 0x001fe400020f0eff */
[----:B------:R-:W-:Y:S01]  /*4090*/  IADD3 R106, P2, R2, R108, RZ ;  /* 0x0000006c026a7210 */ /* 0x000fe20007f5e0ff */
[----:B------:R-:W-:Y:S02]  /*40a0*/  IMAD R108, R169, 0x17, RZ ;  /* 0x00000017a96c7824 */ /* 0x000fe400078e02ff */
[----:B------:R-:W-:-:S02]  /*40b0*/  IMAD.X R103, R88, 0x1, R103, P1 ;  /* 0x0000000158677824 */ /* 0x000fc400008e0667 */
[----:B------:R-:W-:-:S03]  /*40c0*/  IMAD.X R107, R88, 0x1, R107, P2 ;  /* 0x00000001586b7824 */ /* 0x000fc600010e066b */
[----:B------:R0:W5:Y:S04]  /*40d0*/  LDG.E.U8 R119, desc[UR6][R102.64] ;  /* 0x0000000666777981 */ /* 0x000168000c1e1100 */
[----:B------:R0:W5:Y:S01]  /*40e0*/  LDG.E.U8 R155, desc[UR6][R106.64] ;  /* 0x000000066a9b7981 */ /* 0x000162000c1e1100 */
[C---:B-1----:R-:W-:Y:S02]  /*40f0*/  IMAD R105, R169.reuse, 0x18, RZ ;  /* 0x00000018a9697824 */ /* 0x042fe400078e02ff */
[----:B0-----:R-:W-:Y:S01]  /*4100*/  IMAD R103, R169, 0x19, RZ ;  /* 0x00000019a9677824 */ /* 0x001fe200078e02ff */
[----:B------:R-:W-:-:S04]  /*4110*/  IADD3 R106, P1, R108, R23, RZ ;  /* 0x000000176c6a7210 */ /* 0x000fc80007f3e0ff */
[----:B------:R-:W-:Y:S02]  /*4120*/  LEA.HI.X.SX32 R107, R108, R121, 0x1, P1 ;  /* 0x000000796c6b7211 */ /* 0x000fe400008f0eff */
[----:B------:R-:W-:Y:S01]  /*4130*/  IADD3 R106, P1, R2, R106, RZ ;  /* 0x0000006a026a7210 */ /* 0x000fe20007f3e0ff */
[----:B------:R-:W-:Y:S01]  /*4140*/  IMAD R109, R169, 0x1a, RZ ;  /* 0x0000001aa96d7824 */ /* 0x000fe200078e02ff */
[-C--:B------:R-:W-:Y:S02]  /*4150*/  IADD3 R102, P3, R103, R23.reuse, RZ ;  /* 0x0000001767667210 */ /* 0x080fe40007f7e0ff */
[----:B------:R-:W-:Y:S01]  /*4160*/  IADD3 R104, P2, R105, R23, RZ ;  /* 0x0000001769687210 */ /* 0x000fe20007f5e0ff */
[----:B------:R-:W-:Y:S01]  /*4170*/  IMAD.X R107, R88, 0x1, R107, P1 ;  /* 0x00000001586b7824 */ /* 0x000fe200008e066b */
[----:B------:R-:W-:Y:S02]  /*4180*/  LEA.HI.X.SX32 R103, R103, R121, 0x1, P3 ;  /* 0x0000007967677211 */ /* 0x000fe400018f0eff */
[----:B------:R-:W-:-:S02]  /*4190*/  IADD3 R102, P1, R2, R102, RZ ;  /* 0x0000006602667210 */ /* 0x000fc40007f3e0ff */
[----:B------:R-:W-:Y:S01]  /*41a0*/  LEA.HI.X.SX32 R105, R105, R121, 0x1, P2 ;  /* 0x0000007969697211 */ /* 0x000fe200010f0eff */
[----:B------:R0:W5:Y:S01]  /*41b0*/  LDG.E.U8 R156, desc[UR6][R106.64] ;  /* 0x000000066a9c7981 */ /* 0x000162000c1e1100 */
[----:B------:R-:W-:Y:S02]  /*41c0*/  IADD3 R104, P2, R2, R104, RZ ;  /* 0x0000006802687210 */ /* 0x000fe40007f5e0ff */
[----:B------:R-:W-:Y:S01]  /*41d0*/  IADD3 R108, P4, R109, R23, RZ ;  /* 0x000000176d6c7210 */ /* 0x000fe20007f9e0ff */
[C---:B------:R-:W-:Y:S02]  /*41e0*/  IMAD.X R103, R88.reuse, 0x1, R103, P1 ;  /* 0x0000000158677824 */ /* 0x040fe400008e0667 */
[----:B------:R-:W-:-:S03]  /*41f0*/  IMAD.X R105, R88, 0x1, R105, P2 ;  /* 0x0000000158697824 */ /* 0x000fc600010e0669 */
[----:B------:R1:W5:Y:S01]  /*4200*/  LDG.E.U8 R158, desc[UR6][R102.64] ;  /* 0x00000006669e7981 */ /* 0x000362000c1e1100 */
[----:B0-----:R-:W-:Y:S02]  /*4210*/  LEA.HI.X.SX32 R107, R109, R121, 0x1, P4 ;  /* 0x000000796d6b7211 */ /* 0x001fe400020f0eff */
[----:B------:R-:W-:Y:S01]  /*4220*/  IADD3 R106, P1, R2, R108, RZ ;  /* 0x0000006c026a7210 */ /* 0x000fe20007f3e0ff */
[----:B------:R0:W5:Y:S01]  /*4230*/  LDG.E.U8 R157, desc[UR6][R104.64] ;  /* 0x00000006689d7981 */ /* 0x000162000c1e1100 */
[----:B--2---:R-:W-:Y:S01]  /*4240*/  R2UR UR38, R149 ;  /* 0x00000000952672ca */ /* 0x004fe200000e0000 */
[C---:B-1----:R-:W-:Y:S01]  /*4250*/  IMAD R103, R169.reuse, 0x1d, RZ ;  /* 0x0000001da9677824 */ /* 0x042fe200078e02ff */
[----:B------:R-:W-:Y:S01]  /*4260*/  IADD3 R102, P2, R160, R23, RZ ;  /* 0x00000017a0667210 */ /* 0x000fe20007f5e0ff */
[----:B------:R-:W-:Y:S01]  /*4270*/  IMAD.X R107, R88, 0x1, R107, P1 ;  /* 0x00000001586b7824 */ /* 0x000fe200008e066b */
[----:B------:R-:W-:Y:S01]  /*4280*/  UIADD3.64 UR50, UR10, 0xfe, URZ ;  /* 0x000000fe0a327897 */ /* 0x000fe2000fffe03f */
[----:B0-----:R-:W-:Y:S01]  /*4290*/  IMAD R105, R169, 0x1c, RZ ;  /* 0x0000001ca9697824 */ /* 0x001fe200078e02ff */
[----:B------:R-:W-:-:S02]  /*42a0*/  LEA.HI.X.SX32 R160, R160, R121, 0x1, P2 ;  /* 0x00000079a0a07211 */ /* 0x000fc400010f0eff */
[----:B------:R0:W2:Y:S01]  /*42b0*/  LDG.E.U8 R159, desc[UR6][R106.64] ;  /* 0x000000066a9f7981 */ /* 0x0000a2000c1e1100 */
[----:B------:R-:W-:Y:S01]  /*42c0*/  IADD3 R102, P2, R2, R102, RZ ;  /* 0x0000006602667210 */ /* 0x000fe20007f5e0ff */
[----:B------:R-:W-:Y:S01]  /*42d0*/  IMAD R109, R169, 0x1e, RZ ;  /* 0x0000001ea96d7824 */ /* 0x000fe200078e02ff */
[-C--:B------:R-:W-:Y:S02]  /*42e0*/  IADD3 R104, P3, R105, R23.reuse, RZ ;  /* 0x0000001769687210 */ /* 0x080fe40007f7e0ff */
[----:B------:R-:W-:Y:S02]  /*42f0*/  MOV R149, UR55 ;  /* 0x0000003700957c02 */ /* 0x000fe40008000f00 */
[----:B0-----:R-:W-:Y:S02]  /*4300*/  IADD3 R106, P4, R103, R23, RZ ;  /* 0x00000017676a7210 */ /* 0x001fe40007f9e0ff */
[-C--:B------:R-:W-:Y:S02]  /*4310*/  LEA.HI.X.SX32 R105, R105, R121.reuse, 0x1, P3 ;  /* 0x0000007969697211 */ /* 0x080fe400018f0eff */
[----:B------:R-:W-:Y:S01]  /*4320*/  LEA.HI.X.SX32 R107, R103, R121, 0x1, P4 ;  /* 0x00000079676b7211 */ /* 0x000fe200020f0eff */
[----:B------:R-:W-:Y:S01]  /*4330*/  IMAD.X R103, R88, 0x1, R160, P2 ;  /* 0x0000000158677824 */ /* 0x000fe200010e06a0 */
[----:B------:R-:W-:-:S02]  /*4340*/  IADD3 R108, P1, R109, R23, RZ ;  /* 0x000000176d6c7210 */ /* 0x000fc40007f3e0ff */
[C---:B------:R-:W-:Y:S02]  /*4350*/  IADD3 R104, P3, R2.reuse, R104, RZ ;  /* 0x0000006802687210 */ /* 0x040fe40007f7e0ff */
[----:B------:R-:W-:Y:S01]  /*4360*/  IADD3 R106, P2, R2, R106, RZ ;  /* 0x0000006a026a7210 */ /* 0x000fe20007f5e0ff */
[----:B------:R0:W2:Y:S01]  /*4370*/  LDG.E.U8 R160, desc[UR6][R102.64] ;  /* 0x0000000666a07981 */ /* 0x0000a2000c1e1100 */
[----:B------:R-:W-:Y:S01]  /*4380*/  LEA.HI.X.SX32 R109, R109, R121, 0x1, P1 ;  /* 0x000000796d6d7211 */ /* 0x000fe200008f0eff */
[----:B------:R-:W-:Y:S01]  /*4390*/  IMAD.X R105, R88, 0x1, R105, P3 ;  /* 0x0000000158697824 */ /* 0x000fe200018e0669 */
[----:B------:R-:W-:Y:S01]  /*43a0*/  IADD3 R108, P1, R2, R108, RZ ;  /* 0x0000006c026c7210 */ /* 0x000fe20007f3e0ff */
[----:B------:R-:W-:-:S03]  /*43b0*/  IMAD.X R107, R88, 0x1, R107, P2 ;  /* 0x00000001586b7824 */ /* 0x000fc600010e066b */
[----:B------:R1:W2:Y:S01]  /*43c0*/  LDG.E.U8 R161, desc[UR6][R104.64] ;  /* 0x0000000668a17981 */ /* 0x0002a2000c1e1100 */
[----:B0-----:R-:W-:-:S03]  /*43d0*/  IMAD R102, R169, 0x1f, RZ ;  /* 0x0000001fa9667824 */ /* 0x001fc600078e02ff */
[----:B------:R0:W2:Y:S01]  /*43e0*/  LDG.E.U8 R162, desc[UR6][R106.64] ;  /* 0x000000066aa27981 */ /* 0x0000a2000c1e1100 */
[----:B------:R-:W-:Y:S02]  /*43f0*/  IMAD.X R109, R88, 0x1, R109, P1 ;  /* 0x00000001586d7824 */ /* 0x000fe400008e066d */
[----:B-1----:R-:W-:-:S03]  /*4400*/  IMAD.SHL.U32 R105, R169, 0x20, RZ ;  /* 0x00000020a9697824 */ /* 0x002fc600078e00ff */
[----:B------:R1:W2:Y:S01]  /*4410*/  LDG.E.U8 R163, desc[UR6][R108.64] ;  /* 0x000000066ca37981 */ /* 0x0002a2000c1e1100 */
[CC--:B0-----:R-:W-:Y:S02]  /*4420*/  IADD3 R106, P1, R102.reuse, R23.reuse, RZ ;  /* 0x00000017666a7210 */ /* 0x0c1fe40007f3e0ff */
[----:B------:R-:W-:Y:S02]  /*4430*/  IADD3 R104, P2, R105, R23, RZ ;  /* 0x0000001769687210 */ /* 0x000fe40007f5e0ff */
[-C--:B------:R-:W-:Y:S02]  /*4440*/  LEA.HI.X.SX32 R107, R102, R121.reuse, 0x1, P1 ;  /* 0x00000079666b7211 */ /* 0x080fe400008f0eff */
[C---:B------:R-:W-:Y:S01]  /*4450*/  IADD3 R106, P1, R2.reuse, R106, RZ ;  /* 0x0000006a026a7210 */ /* 0x040fe20007f3e0ff */
[----:B-1----:R-:W-:Y:S01]  /*4460*/  IMAD R109, R169, 0x22, RZ ;  /* 0x00000022a96d7824 */ /* 0x002fe200078e02ff */
[----:B------:R-:W-:Y:S01]  /*4470*/  LEA.HI.X.SX32 R105, R105, R121, 0x1, P2 ;  /* 0x0000007969697211 */ /* 0x000fe200010f0eff */
[----:B------:R-:W-:Y:S01]  /*4480*/  IMAD R103, R169, 0x21, RZ ;  /* 0x00000021a9677824 */ /* 0x000fe200078e02ff */
[----:B------:R-:W-:Y:S01]  /*4490*/  IADD3 R104, P2, R2, R104, RZ ;  /* 0x0000006802687210 */ /* 0x000fe20007f5e0ff */
[----:B------:R-:W-:Y:S01]  /*44a0*/  IMAD.X R107, R88, 0x1, R107, P1 ;  /* 0x00000001586b7824 */ /* 0x000fe200008e066b */
[----:B------:R-:W-:-:S02]  /*44b0*/  IADD3 R108, P4, R109, R23, RZ ;  /* 0x000000176d6c7210 */ /* 0x000fc40007f9e0ff */
[C---:B------:R-:W-:Y:S01]  /*44c0*/  IADD3 R102, P3, R103.reuse, R23, RZ ;  /* 0x0000001767667210 */ /* 0x040fe20007f7e0ff */
[----:B------:R-:W-:Y:S01]  /*44d0*/  IMAD.X R105, R88, 0x1, R105, P2 ;  /* 0x0000000158697824 */ /* 0x000fe200010e0669 */
[----:B------:R0:W2:Y:S02]  /*44e0*/  LDG.E.U8 R164, desc[UR6][R106.64] ;  /* 0x000000066aa47981 */ /* 0x0000a4000c1e1100 */
[-C--:B------:R-:W-:Y:S02]  /*44f0*/  LEA.HI.X.SX32 R103, R103, R121.reuse, 0x1, P3 ;  /* 0x0000007967677211 */ /* 0x080fe400018f0eff */
[C---:B------:R-:W-:Y:S01]  /*4500*/  IADD3 R102, P1, R2.reuse, R102, RZ ;  /* 0x0000006602667210 */ /* 0x040fe20007f3e0ff */
[----:B------:R1:W2:Y:S01]  /*4510*/  LDG.E.U8 R165, desc[UR6][R104.64] ;  /* 0x0000000668a57981 */ /* 0x0002a2000c1e1100 */
[----:B0-----:R-:W-:Y:S02]  /*4520*/  LEA.HI.X.SX32 R107, R109, R121, 0x1, P4 ;  /* 0x000000796d6b7211 */ /* 0x001fe400020f0eff */
[----:B------:R-:W-:Y:S01]  /*4530*/  IADD3 R106, P2, R2, R108, RZ ;  /* 0x0000006c026a7210 */ /* 0x000fe20007f5e0ff */
[----:B------:R-:W-:-:S02]  /*4540*/  IMAD R108, R169, 0x23, RZ ;  /* 0x00000023a96c7824 */ /* 0x000fc400078e02ff */
[C---:B------:R-:W-:Y:S02]  /*4550*/  IMAD.X R103, R88.reuse, 0x1, R103, P1 ;  /* 0x0000000158677824 */ /* 0x040fe400008e0667 */
[----:B------:R-:W-:-:S03]  /*4560*/  IMAD.X R107, R88, 0x1, R107, P2 ;  /* 0x00000001586b7824 */ /* 0x000fc600010e066b */
[----:B------:R0:W2:Y:S04]  /*4570*/  LDG.E.U8 R166, desc[UR6][R102.64] ;  /* 0x0000000666a67981 */ /* 0x0000a8000c1e1100 */
[----:B------:R3:W2:Y:S01]  /*4580*/  LDG.E.U8 R167, desc[UR6][R106.64] ;  /* 0x000000066aa77981 */ /* 0x0006a2000c1e1100 */
[C---:B-1----:R-:W-:Y:S02]  /*4590*/  IMAD R105, R169.reuse, 0x24, RZ ;  /* 0x00000024a9697824 */ /* 0x042fe400078e02ff */
[----:B0-----:R-:W-:Y:S01]  /*45a0*/  IMAD R103, R169, 0x25, RZ ;  /* 0x00000025a9677824 */ /* 0x001fe200078e02ff */
[----:B---3--:R-:W-:-:S04]  /*45b0*/  IADD3 R106, P1, R108, R23, RZ ;  /* 0x000000176c6a7210 */ /* 0x008fc80007f3e0ff */
[----:B------:R-:W-:Y:S02]  /*45c0*/  LEA.HI.X.SX32 R107, R108, R121, 0x1, P1 ;  /* 0x000000796c6b7211 */ /* 0x000fe400008f0eff */
[----:B------:R-:W-:Y:S01]  /*45d0*/  IADD3 R106, P1, R2, R106, RZ ;  /* 0x0000006a026a7210 */ /* 0x000fe20007f3e0ff */
[----:B------:R-:W-:Y:S01]  /*45e0*/  IMAD R109, R169, 0x26, RZ ;  /* 0x00000026a96d7824 */ /* 0x000fe200078e02ff */
[----:B------:R-:W-:-:S03]  /*45f0*/  IADD3 R102, P3, R103, R23, RZ ;  /* 0x0000001767667210 */ /* 0x000fc60007f7e0ff */
[----:B------:R-:W-:Y:S01]  /*4600*/  IMAD.X R107, R88, 0x1, R107, P1 ;  /* 0x00000001586b7824 */ /* 0x000fe200008e066b */
[----:B------:R-:W-:Y:S02]  /*4610*/  LEA.HI.X.SX32 R103, R103, R121, 0x1, P3 ;  /* 0x0000007967677211 */ /* 0x000fe400018f0eff */
[----:B------:R-:W-:Y:S02]  /*4620*/  IADD3 R102, P1, R2, R102, RZ ;  /* 0x0000006602667210 */ /* 0x000fe40007f3e0ff */
[-C--:B------:R-:W-:Y:S01]  /*4630*/  IADD3 R104, P2, R105, R23.reuse, RZ ;  /* 0x0000001769687210 */ /* 0x080fe20007f5e0ff */
[----:B------:R0:W3:Y:S01]  /*4640*/  LDG.E.U8 R168, desc[UR6][R106.64] ;  /* 0x000000066aa87981 */ /* 0x0000e2000c1e1100 */
[----:B------:R-:W-:Y:S01]  /*4650*/  IADD3 R108, P4, R109, R23, RZ ;  /* 0x000000176d6c7210 */ /* 0x000fe20007f9e0ff */
[----:B------:R-:W-:Y:S01]  /*4660*/  IMAD.X R103, R88, 0x1, R103, P1 ;  /* 0x0000000158677824 */ /* 0x000fe200008e0667 */
[----:B------:R-:W-:Y:S02]  /*4670*/  LEA.HI.X.SX32 R105, R105, R121, 0x1, P2 ;  /* 0x0000007969697211 */ /* 0x000fe400010f0eff */
[----:B------:R-:W-:-:S02]  /*4680*/  IADD3 R104, P2, R2, R104, RZ ;  /* 0x0000006802687210 */ /* 0x000fc40007f5e0ff */
[----:B------:R1:W3:Y:S01]  /*4690*/  LDG.E.U8 R171, desc[UR6][R102.64] ;  /* 0x0000000666ab7981 */ /* 0x0002e2000c1e1100 */
[----:B0-----:R-:W-:Y:S02]  /*46a0*/  LEA.HI.X.SX32 R107, R109, R121, 0x1, P4 ;  /* 0x000000796d6b7211 */ /* 0x001fe400020f0eff */
[----:B------:R-:W-:Y:S01]  /*46b0*/  IADD3 R106, P1, R2, R108, RZ ;  /* 0x0000006c026a7210 */ /* 0x000fe20007f3e0ff */
[----:B------:R-:W-:-:S04]  /*46c0*/  IMAD.X R105, R88, 0x1, R105, P2 ;  /* 0x0000000158697824 */ /* 0x000fc800010e0669 */
[----:B------:R-:W-:Y:S01]  /*46d0*/  IMAD.X R107, R88, 0x1, R107, P1 ;  /* 0x00000001586b7824 */ /* 0x000fe200008e066b */
[----:B------:R0:W3:Y:S01]  /*46e0*/  LDG.E.U8 R170, desc[UR6][R104.64] ;  /* 0x0000000668aa7981 */ /* 0x0000e2000c1e1100 */
[----:B------:R-:W-:-:S03]  /*46f0*/  IMAD R109, R169, 0x2b, RZ ;  /* 0x0000002ba96d7824 */ /* 0x000fc600078e02ff */
[----:B------:R4:W3:Y:S01]  /*4700*/  LDG.E.U8 R172, desc[UR6][R106.64] ;  /* 0x000000066aac7981 */ /* 0x0008e2000c1e1100 */
[C---:B-1----:R-:W-:Y:S02]  /*4710*/  IMAD R103, R169.reuse, 0x28, RZ ;  /* 0x00000028a9677824 */ /* 0x042fe400078e02ff */
[----:B0-----:R-:W-:Y:S01]  /*4720*/  IMAD R105, R169, 0x29, RZ ;  /* 0x00000029a9697824 */ /* 0x001fe200078e02ff */
[----:B----4-:R-:W-:-:S04]  /*4730*/  IADD3 R106, P4, R173, R23, RZ ;  /* 0x00000017ad6a7210 */ /* 0x010fc80007f9e0ff */
[----:B------:R-:W-:Y:S02]  /*4740*/  IADD3 R104, P3, R105, R23, RZ ;  /* 0x0000001769687210 */ /* 0x000fe40007f7e0ff */
[----:B------:R-:W-:Y:S02]  /*4750*/  LEA.HI.X.SX32 R107, R173, R121, 0x1, P4 ;  /* 0x00000079ad6b7211 */ /* 0x000fe400020f0eff */
[-C--:B------:R-:W-:Y:S02]  /*4760*/  IADD3 R108, P1, R109, R23.reuse, RZ ;  /* 0x000000176d6c7210 */ /* 0x080fe40007f3e0ff */
[----:B------:R-:W-:Y:S02]  /*4770*/  IADD3 R106, P4, R2, R106, RZ ;  /* 0x0000006a026a7210 */ /* 0x000fe40007f9e0ff */
[----:B------:R-:W-:Y:S02]  /*4780*/  IADD3 R102, P2, R103, R23, RZ ;  /* 0x0000001767667210 */ /* 0x000fe40007f5e0ff */
[-C--:B------:R-:W-:Y:S01]  /*4790*/  LEA.HI.X.SX32 R105, R105, R121.reuse, 0x1, P3 ;  /* 0x0000007969697211 */ /* 0x080fe200018f0eff */
[----:B------:R-:W-:Y:S01]  /*47a0*/  IMAD.X R107, R88, 0x1, R107, P4 ;  /* 0x00000001586b7824 */ /* 0x000fe200020e066b */
[----:B------:R-:W-:-:S02]  /*47b0*/  LEA.HI.X.SX32 R109, R109, R121, 0x1, P1 ;  /* 0x000000796d6d7211 */ /* 0x000fc400008f0eff */
[C---:B------:R-:W-:Y:S02]  /*47c0*/  IADD3 R104, P3, R2.reuse, R104, RZ ;  /* 0x0000006802687210 */ /* 0x040fe40007f7e0ff */
[C---:B------:R-:W-:Y:S01]  /*47d0*/  IADD3 R108, P1, R2.reuse, R108, RZ ;  /* 0x0000006c026c7210 */ /* 0x040fe20007f3e0ff */
[----:B------:R0:W4:Y:S01]  /*47e0*/  LDG.E.U8 R175, desc[UR6][R106.64] ;  /* 0x000000066aaf7981 */ /* 0x000122000c1e1100 */
[----:B------:R-:W-:Y:S02]  /*47f0*/  LEA.HI.X.SX32 R103, R103, R121, 0x1, P2 ;  /* 0x0000007967677211 */ /* 0x000fe400010f0eff */
[----:B------:R-:W-:Y:S01]  /*4800*/  IADD3 R102, P2, R2, R102, RZ ;  /* 0x0000006602667210 */ /* 0x000fe20007f5e0ff */
[C---:B------:R-:W-:Y:S02]  /*4810*/  IMAD.X R105, R88.reuse, 0x1, R105, P3 ;  /* 0x0000000158697824 */ /* 0x040fe400018e0669 */
[C---:B------:R-:W-:Y:S02]  /*4820*/  IMAD.X R109, R88.reuse, 0x1, R109, P1 ;  /* 0x00000001586d7824 */ /* 0x040fe400008e066d */
[----:B------:R-:W-:Y:S01]  /*4830*/  IMAD.X R103, R88, 0x1, R103, P2 ;  /* 0x0000000158677824 */ /* 0x000fe200010e0667 */
[----:B------:R1:W3:Y:S01]  /*4840*/  LDG.E.U8 R174, desc[UR6][R104.64] ;  /* 0x0000000668ae7981 */ /* 0x0002e2000c1e1100 */
[----:B0-----:R-:W-:-:S03]  /*4850*/  IMAD R107, R169, 0x2c, RZ ;  /* 0x0000002ca96b7824 */ /* 0x001fc600078e02ff */
[----:B------:R0:W4:Y:S04]  /*4860*/  LDG.E.U8 R176, desc[UR6][R108.64] ;  /* 0x000000066cb07981 */ /* 0x000128000c1e1100 */
[----:B------:R0:W3:Y:S01]  /*4870*/  LDG.E.U8 R173, desc[UR6][R102.64] ;  /* 0x0000000666ad7981 */ /* 0x0000e2000c1e1100 */
[----:B-1----:R-:W-:Y:S01]  /*4880*/  IMAD R105, R169, 0x2d, RZ ;  /* 0x0000002da9697824 */ /* 0x002fe200078e02ff */
[----:B0-----:R-:W-:-:S04]  /*4890*/  IADD3 R108, P1, R107, R23, RZ ;  /* 0x000000176b6c7210 */ /* 0x001fc80007f3e0ff */
[----:B------:R-:W-:Y:S01]  /*48a0*/  IADD3 R106, P2, R105, R23, RZ ;  /* 0x00000017696a7210 */ /* 0x000fe20007f5e0ff */
[----:B------:R-:W-:Y:S01]  /*48b0*/  IMAD R102, R169, 0x31, RZ ;  /* 0x00000031a9667824 */ /* 0x000fe200078e02ff */
[-C--:B------:R-:W-:Y:S02]  /*48c0*/  LEA.HI.X.SX32 R107, R107, R121.reuse, 0x1, P1 ;  /* 0x000000796b6b7211 */ /* 0x080fe400008f0eff */
[----:B------:R-:W-:Y:S01]  /*48d0*/  IADD3 R108, P1, R2, R108, RZ ;  /* 0x0000006c026c7210 */ /* 0x000fe20007f3e0ff */
[----:B------:R-:W-:Y:S02]  /*48e0*/  IMAD R103, R169, 0x32, RZ ;  /* 0x00000032a9677824 */ /* 0x000fe400078e02ff */
[----:B------:R-:W-:Y:S01]  /*48f0*/  IMAD.IADD R102, R102, 0x1, R23 ;  /* 0x0000000166667824 */ /* 0x000fe200078e0217 */
[----:B------:R-:W-:Y:S01]  /*4900*/  LEA.HI.X.SX32 R105, R105, R121, 0x1, P2 ;  /* 0x0000007969697211 */ /* 0x000fe200010f0eff */
[----:B------:R-:W-:Y:S01]  /*4910*/  IMAD.X R109, R88, 0x1, R107, P1 ;  /* 0x00000001586d7824 */ /* 0x000fe200008e066b */
[C---:B------:R-:W-:Y:S01]  /*4920*/  IADD3 R106, P2, R2.reuse, R106, RZ ;  /* 0x0000006a026a7210 */ /* 0x040fe20007f5e0ff */
[----:B------:R-:W-:Y:S01]  /*4930*/  IMAD.IADD R103, R103, 0x1, R23 ;  /* 0x0000000167677824 */ /* 0x000fe200078e0217 */
[----:B------:R-:W-:-:S02]  /*4940*/  IADD3 R102, P3, R2, R102, RZ ;  /* 0x0000006602667210 */ /* 0x000fc40007f7e0ff */
[----:B------:R0:W4:Y:S01]  /*4950*/  LDG.E.U8 R177, desc[UR6][R108.64] ;  /* 0x000000066cb17981 */ /* 0x000122000c1e1100 */
[----:B------:R-:W-:Y:S02]  /*4960*/  IMAD.X R107, R88, 0x1, R105, P2 ;  /* 0x00000001586b7824 */ /* 0x000fe400010e0669 */
[----:B------:R-:W-:-:S03]  /*4970*/  IMAD R104, R169, 0x30, RZ ;  /* 0x00000030a9687824 */ /* 0x000fc600078e02ff */
[----:B------:R1:W4:Y:S01]  /*4980*/  LDG.E.U8 R178, desc[UR6][R106.64] ;  /* 0x000000066ab27981 */ /* 0x000322000c1e1100 */
[----:B0-----:R-:W-:Y:S01]  /*4990*/  IADD3 R108, P2, R2, R103, RZ ;  /* 0x00000067026c7210 */ /* 0x001fe20007f5e0ff */
[----:B------:R-:W-:Y:S02]  /*49a0*/  IMAD.X R103, R88, 0x1, R18, P3 ;  /* 0x0000000158677824 */ /* 0x000fe400018e0612 */
[----:B------:R-:W-:Y:S02]  /*49b0*/  IMAD.IADD R104, R104, 0x1, R23 ;  /* 0x0000000168687824 */ /* 0x000fe400078e0217 */
[----:B------:R-:W-:Y:S01]  /*49c0*/  IMAD.X R109, R88, 0x1, R17, P2 ;  /* 0x00000001586d7824 */ /* 0x000fe200010e0611 */
[----:B------:R0:W4:Y:S02]  /*49d0*/  LDG.E.U8 R182, desc[UR6][R102.64] ;  /* 0x0000000666b67981 */ /* 0x000124000c1e1100 */
[----:B------:R-:W-:Y:S02]  /*49e0*/  IADD3 R104, P1, R2, R104, RZ ;  /* 0x0000006802687210 */ /* 0x000fe40007f3e0ff */
[----:B------:R0:W4:Y:S01]  /*49f0*/  LDG.E.U8 R183, desc[UR6][R108.64] ;  /* 0x000000066cb77981 */ /* 0x000122000c1e1100 */
[----:B-1----:R-:W-:-:S02]  /*4a00*/  IMAD R106, R169, 0x34, RZ ;  /* 0x00000034a96a7824 */ /* 0x002fc400078e02ff */
[----:B0-----:R-:W-:-:S04]  /*4a10*/  IMAD R102, R169, 0x33, RZ ;  /* 0x00000033a9667824 */ /* 0x001fc800078e02ff */
[----:B------:R-:W-:Y:S02]  /*4a20*/  IMAD.IADD R108, R102, 0x1, R23 ;  /* 0x00000001666c7824 */ /* 0x000fe400078e0217 */
[C---:B------:R-:W-:Y:S02]  /*4a30*/  IMAD R102, R169.reuse, 0x38, RZ ;  /* 0x00000038a9667824 */ /* 0x040fe400078e02ff */
[----:B------:R-:W-:Y:S01]  /*4a40*/  IMAD.X R105, R88, 0x1, R19, P1 ;  /* 0x0000000158697824 */ /* 0x000fe200008e0613 */
[----:B------:R-:W-:Y:S01]  /*4a50*/  IADD3 R108, P1, R2, R108, RZ ;  /* 0x0000006c026c7210 */ /* 0x000fe20007f3e0ff */
[--C-:B------:R-:W-:Y:S02]  /*4a60*/  IMAD.IADD R106, R106, 0x1, R23.reuse ;  /* 0x000000016a6a7824 */ /* 0x100fe400078e0217 */
[----:B------:R-:W-:Y:S01]  /*4a70*/  IMAD R103, R169, 0x39, RZ ;  /* 0x00000039a9677824 */ /* 0x000fe200078e02ff */
[----:B------:R0:W4:Y:S01]  /*4a80*/  LDG.E.U8 R180, desc[UR6][R104.64] ;  /* 0x0000000668b47981 */ /* 0x000122000c1e1100 */
[----:B------:R-:W-:Y:S01]  /*4a90*/  IMAD.IADD R102, R102, 0x1, R23 ;  /* 0x0000000166667824 */ /* 0x000fe200078e0217 */
[----:B------:R-:W-:Y:S01]  /*4aa0*/  IADD3 R106, P2, R2, R106, RZ ;  /* 0x0000006a026a7210 */ /* 0x000fe20007f5e0ff */
[----:B------:R-:W-:-:S02]  /*4ab0*/  IMAD.X R109, R88, 0x1, R16, P1 ;  /* 0x00000001586d7824 */ /* 0x000fc400008e0610 */
[----:B------:R-:W-:Y:S01]  /*4ac0*/  IMAD.IADD R103, R103, 0x1, R23 ;  /* 0x0000000167677824 */ /* 0x000fe200078e0217 */
[----:B------:R-:W-:Y:S01]  /*4ad0*/  IADD3 R102, P3, R2, R102, RZ ;  /* 0x0000006602667210 */ /* 0x000fe20007f7e0ff */
[----:B------:R-:W-:Y:S01]  /*4ae0*/  IMAD.X R107, R88, 0x1, R15, P2 ;  /* 0x00000001586b7824 */ /* 0x000fe200010e060f */
[----:B------:R1:W4:Y:S01]  /*4af0*/  LDG.E.U8 R184, desc[UR6][R108.64] ;  /* 0x000000066cb87981 */ /* 0x000322000c1e1100 */
[----:B0-----:R-:W-:-:S03]  /*4b00*/  IMAD R104, R169, 0x35, RZ ;  /* 0x00000035a9687824 */ /* 0x001fc600078e02ff */
[----:B------:R0:W4:Y:S01]  /*4b10*/  LDG.E.U8 R186, desc[UR6][R106.64] ;  /* 0x000000066aba7981 */ /* 0x000122000c1e1100 */
[----:B------:R-:W-:Y:S01]  /*4b20*/  IMAD.IADD R104, R104, 0x1, R23 ;  /* 0x0000000168687824 */ /* 0x000fe200078e0217 */
[----:B-1----:R-:W-:Y:S01]  /*4b30*/  IADD3 R108, P2, R2, R103, RZ ;  /* 0x00000067026c7210 */ /* 0x002fe20007f5e0ff */
[----:B------:R-:W-:-:S03]  /*4b40*/  IMAD.X R103, R88, 0x1, R11, P3 ;  /* 0x0000000158677824 */ /* 0x000fc600018e060b */
[----:B------:R-:W-:Y:S01]  /*4b50*/  IADD3 R104, P1, R2, R104, RZ ;  /* 0x0000006802687210 */ /* 0x000fe20007f3e0ff */
[C---:B------:R-:W-:Y:S01]  /*4b60*/  IMAD.X R109, R88.reuse, 0x1, R10, P2 ;  /* 0x00000001586d7824 */ /* 0x040fe200010e060a */
[----:B------:R1:W4:Y:S03]  /*4b70*/  LDG.E.U8 R190, desc[UR6][R102.64] ;  /* 0x0000000666be7981 */ /* 0x000326000c1e1100 */
[----:B------:R-:W-:Y:S01]  /*4b80*/  IMAD.X R105, R88, 0x1, R14, P1 ;  /* 0x0000000158697824 */ /* 0x000fe200008e060e */
[----:B------:R1:W4:Y:S01]  /*4b90*/  LDG.E.U8 R192, desc[UR6][R108.64] ;  /* 0x000000066cc07981 */ /* 0x000322000c1e1100 */
[----:B0-----:R-:W-:-:S03]  /*4ba0*/  IMAD R106, R169, 0x36, RZ ;  /* 0x00000036a96a7824 */ /* 0x001fc600078e02ff */
[----:B------:R0:W4:Y:S01]  /*4bb0*/  LDG.E.U8 R188, desc[UR6][R104.64] ;  /* 0x0000000668bc7981 */ /* 0x000122000c1e1100 */
[----:B-1----:R-:W-:-:S04]  /*4bc0*/  IMAD R102, R169, 0x3a, RZ ;  /* 0x0000003aa9667824 */ /* 0x002fc800078e02ff */
[--C-:B------:R-:W-:Y:S02]  /*4bd0*/  IMAD.IADD R108, R102, 0x1, R23.reuse ;  /* 0x00000001666c7824 */ /* 0x100fe400078e0217 */
[--C-:B------:R-:W-:Y:S02]  /*4be0*/  IMAD.IADD R106, R106, 0x1, R23.reuse ;  /* 0x000000016a6a7824 */ /* 0x100fe400078e0217 */
[C---:B0-----:R-:W-:Y:S01]  /*4bf0*/  IMAD R104, R169.reuse, 0x3b, RZ ;  /* 0x0000003ba9687824 */ /* 0x041fe200078e02ff */
[C---:B------:R-:W-:Y:S01]  /*4c00*/  IADD3 R108, P2, R2.reuse, R108, RZ ;  /* 0x0000006c026c7210 */ /* 0x040fe20007f5e0ff */
[----:B------:R-:W-:Y:S01]  /*4c10*/  IMAD R103, R169, 0x3d, RZ ;  /* 0x0000003da9677824 */ /* 0x000fe200078e02ff */
[----:B------:R-:W-:Y:S01]  /*4c20*/  IADD3 R106, P1, R2, R106, RZ ;  /* 0x0000006a026a7210 */ /* 0x000fe20007f3e0ff */
[----:B------:R-:W-:Y:S02]  /*4c30*/  IMAD.IADD R104, R104, 0x1, R23 ;  /* 0x0000000168687824 */ /* 0x000fe400078e0217 */
[----:B------:R-:W-:-:S02]  /*4c40*/  IMAD.X R109, R88, 0x1, R9, P2 ;  /* 0x00000001586d7824 */ /* 0x000fc400010e0609 */
[----:B------:R-:W-:Y:S01]  /*4c50*/  IMAD.IADD R103, R103, 0x1, R23 ;  /* 0x0000000167677824 */ /* 0x000fe200078e0217 */
[----:B------:R-:W-:Y:S01]  /*4c60*/  IADD3 R104, P2, R2, R104, RZ ;  /* 0x0000006802687210 */ /* 0x000fe20007f5e0ff */
[----:B------:R-:W-:Y:S01]  /*4c70*/  IMAD R102, R169, 0x3c, RZ ;  /* 0x0000003ca9667824 */ /* 0x000fe200078e02ff */
[----:B------:R0:W4:Y:S01]  /*4c80*/  LDG.E.U8 R194, desc[UR6][R108.64] ;  /* 0x000000066cc27981 */ /* 0x000122000c1e1100 */
[----:B------:R-:W-:Y:S02]  /*4c90*/  IMAD.X R107, R88, 0x1, R13, P1 ;  /* 0x00000001586b7824 */ /* 0x000fe400008e060d */
[----:B------:R-:W-:Y:S02]  /*4ca0*/  IMAD.IADD R102, R102, 0x1, R23 ;  /* 0x0000000166667824 */ /* 0x000fe400078e0217 */
[----:B------:R-:W-:Y:S01]  /*4cb0*/  IMAD.X R105, R88, 0x1, R7, P2 ;  /* 0x0000000158697824 */ /* 0x000fe200010e0607 */
[----:B------:R1:W4:Y:S01]  /*4cc0*/  LDG.E.U8 R196, desc[UR6][R106.64] ;  /* 0x000000066ac47981 */ /* 0x000322000c1e1100 */
[----:B0-----:R-:W-:-:S03]  /*4cd0*/  IADD3 R108, P1, R2, R103, RZ ;  /* 0x00000067026c7210 */ /* 0x001fc60007f3e0ff */
[----:B------:R-:W4:Y:S01]  /*4ce0*/  LDG.E.U8 R198, desc[UR6][R104.64] ;  /* 0x0000000668c67981 */ /* 0x000f22000c1e1100 */
[----:B------:R-:W-:Y:S01]  /*4cf0*/  IADD3 R102, P3, R2, R102, RZ ;  /* 0x0000006602667210 */ /* 0x000fe20007f7e0ff */
[----:B------:R-:W-:-:S04]  /*4d00*/  IMAD.X R109, R88, 0x1, R5, P1 ;  /* 0x00000001586d7824 */ /* 0x000fc800008e0605 */
[----:B------:R-:W-:Y:S01]  /*4d10*/  IMAD.X R103, R88, 0x1, R6, P3 ;  /* 0x0000000158677824 */ /* 0x000fe200018e0606 */
[----:B------:R0:W4:Y:S01]  /*4d20*/  LDG.E.U8 R202, desc[UR6][R108.64] ;  /* 0x000000066cca7981 */ /* 0x000122000c1e1100 */
[----:B-1----:R-:W-:-:S03]  /*4d30*/  IMAD R107, R169, 0x27, RZ ;  /* 0x00000027a96b7824 */ /* 0x002fc600078e02ff */
[----:B------:R1:W4:Y:S01]  /*4d40*/  LDG.E.U8 R200, desc[UR6][R102.64] ;  /* 0x0000000666c87981 */ /* 0x000322000c1e1100 */
[----:B0-----:R-:W-:-:S04]  /*4d50*/  IMAD R108, R169, 0x3e, RZ ;  /* 0x0000003ea96c7824 */ /* 0x001fc800078e02ff */
[--C-:B------:R-:W-:Y:S01]  /*4d60*/  IMAD.IADD R108, R108, 0x1, R23.reuse ;  /* 0x000000016c6c7824 */ /* 0x100fe200078e0217 */
[----:B------:R-:W-:Y:S01]  /*4d70*/  IADD3 R106, P1, R107, R23, RZ ;  /* 0x000000176b6a7210 */ /* 0x000fe20007f3e0ff */
[C---:B-1----:R-:W-:Y:S02]  /*4d80*/  IMAD R103, R169.reuse, 0x2f, RZ ;  /* 0x0000002fa9677824 */ /* 0x042fe400078e02ff */
[C---:B------:R-:W-:Y:S01]  /*4d90*/  IMAD R102, R169.reuse, 0x37, RZ ;  /* 0x00000037a9667824 */ /* 0x040fe200078e02ff */
[----:B------:R-:W-:Y:S01]  /*4da0*/  IADD3 R108, P2, R2, R108, RZ ;  /* 0x0000006c026c7210 */ /* 0x000fe20007f5e0ff */
[----:B------:R-:W-:Y:S01]  /*4db0*/  IMAD R105, R169, 0x3f, RZ ;  /* 0x0000003fa9697824 */ /* 0x000fe200078e02ff */
[----:B------:R-:W-:Y:S01]  /*4dc0*/  LEA.HI.X.SX32 R107, R107, R121, 0x1, P1 ;  /* 0x000000796b6b7211 */ /* 0x000fe200008f0eff */
[--C-:B------:R-:W-:Y:S01]  /*4dd0*/  IMAD.IADD R102, R102, 0x1, R23.reuse ;  /* 0x0000000166667824 */ /* 0x100fe200078e0217 */
[----:B------:R-:W-:Y:S01]  /*4de0*/  IADD3 R104, P3, R103, R23, RZ ;  /* 0x0000001767687210 */ /* 0x000fe20007f7e0ff */
[----:B------:R-:W-:Y:S01]  /*4df0*/  IMAD.X R109, R88, 0x1, R4, P2 ;  /* 0x00000001586d7824 */ /* 0x000fe200010e0604 */
[----:B------:R-:W-:Y:S01]  /*4e00*/  IADD3 R106, P1, R2, R106, RZ ;  /* 0x0000006a026a7210 */ /* 0x000fe20007f3e0ff */
[----:B------:R-:W-:Y:S01]  /*4e10*/  IMAD.IADD R105, R105, 0x1, R23 ;  /* 0x0000000169697824 */ /* 0x000fe200078e0217 */
[----:B------:R-:W-:-:S02]  /*4e20*/  LEA.HI.X.SX32 R103, R103, R121, 0x1, P3 ;  /* 0x0000007967677211 */ /* 0x000fc400018f0eff */
[----:B------:R-:W-:Y:S01]  /*4e30*/  IADD3 R104, P2, R2, R104, RZ ;  /* 0x0000006802687210 */ /* 0x000fe20007f5e0ff */
[----:B------:R-:W-:Y:S01]  /*4e40*/  IMAD.X R107, R88, 0x1, R107, P1 ;  /* 0x00000001586b7824 */ /* 0x000fe200008e066b */
[C---:B------:R-:W-:Y:S01]  /*4e50*/  IADD3 R102, P3, R2.reuse, R102, RZ ;  /* 0x0000006602667210 */ /* 0x040fe20007f7e0ff */
[----:B------:R0:W4:Y:S04]  /*4e60*/  LDG.E.U8 R204, desc[UR6][R108.64] ;  /* 0x000000066ccc7981 */ /* 0x000128000c1e1100 */
[----:B------:R-:W4:Y:S01]  /*4e70*/  LDG.E.U8 R106, desc[UR6][R106.64] ;  /* 0x000000066a6a7981 */ /* 0x000f22000c1e1100 */
[----:B0-----:R-:W-:Y:S01]  /*4e80*/  IADD3 R108, P1, R2, R105, RZ ;  /* 0x00000069026c7210 */ /* 0x001fe20007f3e0ff */
[C---:B------:R-:W-:Y:S02]  /*4e90*/  IMAD.X R105, R88.reuse, 0x1, R103, P2 ;  /* 0x0000000158697824 */ /* 0x040fe400010e0667 */
[----:B------:R-:W-:-:S02]  /*4ea0*/  IMAD.X R103, R88, 0x1, R12, P3 ;  /* 0x0000000158677824 */ /* 0x000fc400018e060c */
[----:B------:R-:W-:Y:S01]  /*4eb0*/  IMAD.X R109, R88, 0x1, R3, P1 ;  /* 0x00000001586d7824 */ /* 0x000fe200008e0603 */
[----:B------:R-:W4:Y:S04]  /*4ec0*/  LDG.E.U8 R104, desc[UR6][R104.64] ;  /* 0x0000000668687981 */ /* 0x000f28000c1e1100 */
[----:B------:R-:W4:Y:S04]  /*4ed0*/  LDG.E.U8 R102, desc[UR6][R102.64] ;  /* 0x0000000666667981 */ /* 0x000f28000c1e1100 */
[----:B------:R-:W4:Y:S01]  /*4ee0*/  LDG.E.U8 R108, desc[UR6][R108.64] ;  /* 0x000000066c6c7981 */ /* 0x000f22000c1e1100 */
[----:B------:R-:W-:Y:S06]  /*4ef0*/  BAR.SYNC.DEFER_BLOCKING 0x0 ;  /* 0x0000000000007b1d */ /* 0x000fec0000010000 */
[----:B------:R-:W-:Y:S04]  /*4f00*/  STS.U8 [R0+UR5+0x4000], R89 ;  /* 0x0040005900007988 */ /* 0x000fe80008000005 */
[----:B------:R-:W-:Y:S04]  /*4f10*/  STS.U8 [R0+UR5+0x4400], R98 ;  /* 0x0044006200007988 */ /* 0x000fe80008000005 */
[----:B-----5:R-:W-:Y:S04]  /*4f20*/  STS.U8 [R0+UR5+0x4800], R114 ;  /* 0x0048007200007988 */ /* 0x020fe80008000005 */
[----:B------:R0:W-:Y:S04]  /*4f30*/  STS.U8 [R0+UR5+0x4c00], R157 ;  /* 0x004c009d00007988 */ /* 0x0001e80008000005 */
[----:B--2---:R-:W-:Y:S01]  /*4f40*/  STS.U8 [R0+UR5+0x5000], R165 ;  /* 0x005000a500007988 */ /* 0x004fe20008000005 */
[----:B0-----:R-:W-:-:S03]  /*4f50*/  LOP3.LUT R157, R0, 0x70, RZ, 0x3c, !PT ;  /* 0x00000070009d7812 */ /* 0x001fc600078e3cff */
[----:B---3--:R-:W-:Y:S04]  /*4f60*/  STS.U8 [R0+UR5+0x5400], R173 ;  /* 0x005400ad00007988 */ /* 0x008fe80008000005 */
[----:B----4-:R-:W-:Y:S04]  /*4f70*/  STS.U8 [R0+UR5+0x5800], R180 ;  /* 0x005800b400007988 */ /* 0x010fe80008000005 */
[----:B------:R-:W-:Y:S04]  /*4f80*/  STS.U8 [R0+UR5+0x5c00], R190 ;  /* 0x005c00be00007988 */ /* 0x000fe80008000005 */
[----:B------:R-:W-:Y:S04]  /*4f90*/  STS.U8 [R206+UR5+0x4080], R90 ;  /* 0x0040805ace007988 */ /* 0x000fe80008000005 */
[----:B------:R-:W-:Y:S04]  /*4fa0*/  STS.U8 [R206+UR5+0x4480], R99 ;  /* 0x00448063ce007988 */ /* 0x000fe80008000005 */
[----:B------:R-:W-:Y:S04]  /*4fb0*/  STS.U8 [R206+UR5+0x4880], R115 ;  /* 0x00488073ce007988 */ /* 0x000fe80008000005 */
[----:B------:R-:W-:Y:S04]  /*4fc0*/  STS.U8 [R206+UR5+0x4c80], R158 ;  /* 0x004c809ece007988 */ /* 0x000fe80008000005 */
[----:B------:R-:W-:Y:S04]  /*4fd0*/  STS.U8 [R206+UR5+0x5080], R166 ;  /* 0x005080a6ce007988 */ /* 0x000fe80008000005 */
[----:B------:R-:W-:Y:S04]  /*4fe0*/  STS.U8 [R206+UR5+0x5480], R174 ;  /* 0x005480aece007988 */ /* 0x000fe80008000005 */
[----:B------:R-:W-:Y:S04]  /*4ff0*/  STS.U8 [R206+UR5+0x5880], R182 ;  /* 0x005880b6ce007988 */ /* 0x000fe80008000005 */
[----:B------:R0:W-:Y:S04]  /*5000*/  STS.U8 [R206+UR5+0x5c80], R192 ;  /* 0x005c80c0ce007988 */ /* 0x0001e80008000005 */
[----:B------:R-:W-:Y:S04]  /*5010*/  STS.U8 [R208+UR5+0x4100], R92 ;  /* 0x0041005cd0007988 */ /* 0x000fe80008000005 */
[----:B------:R-:W-:Y:S01]  /*5020*/  STS.U8 [R208+UR5+0x4500], R100 ;  /* 0x00450064d0007988 */ /* 0x000fe20008000005 */
[----:B0-----:R-:W-:-:S03]  /*5030*/  LOP3.LUT R206, R0, 0x30, RZ, 0x3c, !PT ;  /* 0x0000003000ce7812 */ /* 0x001fc600078e3cff */
        /* <DEDUP_REMOVED lines=23> */
[----:B------:R-:W-:Y:S01]  /*51b0*/  STS.U8 [R208+UR5+0x5e00], R200 ;  /* 0x005e00c8d0007988 */ /* 0x000fe20008000005 */
[----:B------:R-:W-:-:S03]  /*51c0*/  LOP3.LUT R158, R0, 0x60, RZ, 0x3c, !PT ;  /* 0x00000060009e7812 */ /* 0x000fc600078e3cff */
        /* <DEDUP_REMOVED lines=23> */
[----:B------:R1:W-:Y:S01]  /*5340*/  STS.U8 [R157+UR5+0x5f80], R108 ;  /* 0x005f806c9d007988 */ /* 0x0003e20008000005 */
[----:B------:R2:W-:Y:S06]  /*5350*/  MEMBAR.ALL.CTA ;  /* 0x0000000000007992 */ /* 0x0005ec0000008000 */
[----:B--2---:R-:W2:Y:S04]  /*5360*/  FENCE.VIEW.ASYNC.S ;  /* 0x00000000000073c6 */ /* 0x004ea80000000000 */
[----:B------:R-:W3:Y:S04]  /*5370*/  LDL R182, [R1] ;  /* 0x0000000001b67983 */ /* 0x000ee80000100800 */
[----:B------:R-:W4:Y:S04]  /*5380*/  LDL R183, [R1+0x8] ;  /* 0x0000080001b77983 */ /* 0x000f280000100800 */
[----:B0-----:R-:W5:Y:S04]  /*5390*/  LDL R196, [R1+0x10] ;  /* 0x0000100001c47983 */ /* 0x001f680000100800 */
[----:B------:R-:W5:Y:S04]  /*53a0*/  LDL R184, [R1+0x4] ;  /* 0x0000040001b87983 */ /* 0x000f680000100800 */
[----:B------:R-:W5:Y:S01]  /*53b0*/  LDL R198, [R1+0x18] ;  /* 0x0000180001c67983 */ /* 0x000f620000100800 */
[----:B--2---:R-:W-:Y:S06]  /*53c0*/  BAR.SYNC.DEFER_BLOCKING 0x0 ;  /* 0x0000000000007b1d */ /* 0x004fec0000010000 */
[----:B------:R-:W2:Y:S04]  /*53d0*/  LDL R186, [R1+0xc] ;  /* 0x00000c0001ba7983 */ /* 0x000ea80000100800 */
[----:B------:R-:W2:Y:S01]  /*53e0*/  LDL R200, [R1+0x20] ;  /* 0x0000200001c87983 */ /* 0x000ea20000100800 */
[----:B------:R-:W-:-:S02]  /*53f0*/  UIADD3.64 UR54, UR10, 0x100, URZ ;  /* 0x000001000a367897 */ /* 0x000fc4000fffe03f */
[----:B------:R-:W-:Y:S01]  /*5400*/  UIADD3.64 UR58, UR10, 0x102, URZ ;  /* 0x000001020a3a7897 */ /* 0x000fe2000fffe03f */
[----:B------:R-:W2:Y:S04]  /*5410*/  LDL R188, [R1+0x14] ;  /* 0x0000140001bc7983 */ /* 0x000ea80000100800 */
[----:B------:R-:W2:Y:S01]  /*5420*/  LDL R202, [R1+0x28] ;  /* 0x0000280001ca7983 */ /* 0x000ea20000100800 */
[----:B-1----:R-:W-:-:S03]  /*5430*/  WARPGROUP.ARRIVE ;  /* 0x00000000000079c5 */ /* 0x002fc60000000000 */
[----:B------:R-:W2:Y:S04]  /*5440*/  LDL R190, [R1+0x1c] ;  /* 0x00001c0001be7983 */ /* 0x000ea80000100800 */
[----:B------:R-:W2:Y:S01]  /*5450*/  LDL R204, [R1+0x30] ;  /* 0x0000300001cc7983 */ /* 0x000ea20000100800 */
[----:B------:R-:W-:Y:S03]  /*5460*/  QGMMA.64x32x32.F32.E4M3.E4M3 R104, gdesc[UR36], RZ, !UPT ;  /* 0x00600000246879f3 */ /* 0x000fe6000c7008ff */
[----:B------:R-:W2:Y:S04]  /*5470*/  LDL R192, [R1+0x24] ;  /* 0x0000240001c07983 */ /* 0x000ea80000100800 */
[----:B------:R-:W2:Y:S04]  /*5480*/  LDL R206, [R1+0x38] ;  /* 0x0000380001ce7983 */ /* 0x000ea80000100800 */
[----:B------:R-:W2:Y:S04]  /*5490*/  LDL R194, [R1+0x2c] ;  /* 0x00002c0001c27983 */ /* 0x000ea80000100800 */
[----:B------:R-:W2:Y:S01]  /*54a0*/  LDL R208, [R1+0x64] ;  /* 0x0000640001d07983 */ /* 0x000ea20000100800 */
[----:B------:R-:W-:Y:S04]  /*54b0*/  QGMMA.64x32x32.F32.E4M3.E4M3 R104, gdesc[UR8], R104 ;  /* 0x00600000086879f3 */ /* 0x000fe80008700868 */
[----:B------:R-:W-:Y:S04]  /*54c0*/  QGMMA.64x32x32.F32.E4M3.E4M3 R104, gdesc[UR12], R104 ;  /* 0x006000000c6879f3 */ /* 0x000fe80008700868 */
[----:B------:R-:W-:Y:S04]  /*54d0*/  QGMMA.64x32x32.F32.E4M3.E4M3 R104, gdesc[UR16], R104 ;  /* 0x00600000106879f3 */ /* 0x000fe80008700868 */
[----:B------:R-:W-:Y:S04]  /*54e0*/  QGMMA.64x32x32.F32.E4M3.E4M3 R104, gdesc[UR20], R104 ;  /* 0x00600000146879f3 */ /* 0x000fe80008700868 */
[----:B------:R-:W-:Y:S04]  /*54f0*/  QGMMA.64x32x32.F32.E4M3.E4M3 R104, gdesc[UR24], R104 ;  /* 0x00600000186879f3 */ /* 0x000fe80008700868 */
[----:B------:R-:W-:Y:S04]  /*5500*/  QGMMA.64x32x32.F32.E4M3.E4M3 R104, gdesc[UR28], R104 ;  /* 0x006000001c6879f3 */ /* 0x000fe80008700868 */
[----:B------:R-:W-:Y:S04]  /*5510*/  QGMMA.64x32x32.F32.E4M3.E4M3 R104, gdesc[UR32], R104 ;  /* 0x00600000206879f3 */ /* 0x000fe80008700868 */
[----:B------:R-:W-:Y:S01]  /*5520*/  QGMMA.64x32x32.F32.E4M3.E4M3 R88, gdesc[UR48], RZ, !UPT ;  /* 0x00600000305879f3 */ /* 0x000fe2000c7008ff */
[----:B------:R-:W-:Y:S01]  /*5530*/  USHF.R.S32.HI UR38, URZ, 0x1f, UR4 ;  /* 0x0000001f3f267899 */ /* 0x000fe20008011404 */
[----:B------:R-:W-:-:S02]  /*5540*/  R2UR UR50, R150 ;  /* 0x00000000963272ca */ /* 0x000fc400000e0000 */
[----:B------:R-:W-:Y:S01]  /*5550*/  QGMMA.64x32x32.F32.E4M3.E4M3 R88, gdesc[UR52], R88 ;  /* 0x00600000345879f3 */ /* 0x000fe20008700858 */
[----:B------:R-:W-:Y:S02]  /*5560*/  R2UR UR54, R152 ;  /* 0x00000000983672ca */ /* 0x000fe400000e0000 */
[----:B------:R-:W-:Y:S02]  /*5570*/  IADD3 R152, P1, R122, UR4, RZ ;  /* 0x000000047a987c10 */ /* 0x000fe4000ff3e0ff */
[----:B------:R-:W-:Y:S02]  /*5580*/  IADD3 R150, P2, R123, UR4, RZ ;  /* 0x000000047b967c10 */ /* 0x000fe4000ff5e0ff */
[----:B------:R-:W-:Y:S02]  /*5590*/  R2UR UR51, R154 ;  /* 0x000000009a3372ca */ /* 0x000fe400000e0000 */
[----:B------:R-:W-:Y:S01]  /*55a0*/  R2UR UR55, R149 ;  /* 0x00000000953772ca */ /* 0x000fe200000e0000 */
[----:B------:R-:W-:Y:S01]  /*55b0*/  QGMMA.64x32x32.F32.E4M3.E4M3 R88, gdesc[UR56], R88 ;  /* 0x00600000385879f3 */ /* 0x000fe20008700858 */
[----:B------:R-:W-:-:S02]  /*55c0*/  R2UR UR58, R153 ;  /* 0x00000000993a72ca */ /* 0x000fc400000e0000 */
[----:B------:R-:W-:Y:S02]  /*55d0*/  R2UR UR59, R151 ;  /* 0x00000000973b72ca */ /* 0x000fe400000e0000 */
[----:B------:R-:W-:Y:S02]  /*55e0*/  IADD3.X R153, R126, UR38, RZ, P1, !PT ;  /* 0x000000267e997c10 */ /* 0x000fe40008ffe4ff */
[----:B------:R-:W-:Y:S02]  /*55f0*/  IADD3.X R151, R127, UR38, RZ, P2, !PT ;  /* 0x000000267f977c10 */ /* 0x000fe400097fe4ff */
[----:B------:R-:W-:Y:S01]  /*5600*/  IADD3 R162, P1, R131, UR4, RZ ;  /* 0x0000000483a27c10 */ /* 0x000fe2000ff3e0ff */
[----:B------:R-:W2:Y:S01]  /*5610*/  LDG.E.U8 R165, desc[UR6][R152.64] ;  /* 0x0000000698a57981 */ /* 0x000ea2000c1e1100 */
[----:B------:R-:W-:Y:S02]  /*5620*/  IADD3 R158, P2, R124, UR4, RZ ;  /* 0x000000047c9e7c10 */ /* 0x000fe4000ff5e0ff */
[----:B------:R-:W-:-:S02]  /*5630*/  IADD3.X R163, R134, UR38, RZ, P1, !PT ;  /* 0x0000002686a37c10 */ /* 0x000fc40008ffe4ff */
[----:B------:R-:W-:Y:S01]  /*5640*/  IADD3.X R159, R128, UR38, RZ, P2, !PT ;  /* 0x00000026809f7c10 */ /* 0x000fe200097fe4ff */
[----:B------:R0:W2:Y:S01]  /*5650*/  LDG.E.U8 R153, desc[UR6][R150.64] ;  /* 0x0000000696997981 */ /* 0x0000a2000c1e1100 */
[----:B------:R-:W-:-:S03]  /*5660*/  IADD3 R154, P2, R133, UR4, RZ ;  /* 0x00000004859a7c10 */ /* 0x000fc6000ff5e0ff */
[----:B------:R-:W2:Y:S04]  /*5670*/  LDG.E.U8 R158, desc[UR6][R158.64] ;  /* 0x000000069e9e7981 */ /* 0x000ea8000c1e1100 */
[----:B------:R-:W2:Y:S01]  /*5680*/  LDG.E.U8 R162, desc[UR6][R162.64] ;  /* 0x00000006a2a27981 */ /* 0x000ea2000c1e1100 */
[----:B0-----:R-:W-:-:S04]  /*5690*/  IADD3 R150, P1, R132, UR4, RZ ;  /* 0x0000000484967c10 */ /* 0x001fc8000ff3e0ff */
[----:B------:R-:W-:Y:S02]  /*56a0*/  IADD3.X R151, R135, UR38, RZ, P1, !PT ;  /* 0x0000002687977c10 */ /* 0x000fe40008ffe4ff */
[----:B------:R-:W-:Y:S02]  /*56b0*/  IADD3 R156, P1, R137, UR4, RZ ;  /* 0x00000004899c7c10 */ /* 0x000fe4000ff3e0ff */
[----:B------:R-:W-:Y:S01]  /*56c0*/  IADD3.X R155, R136, UR38, RZ, P2, !PT ;  /* 0x00000026889b7c10 */ /* 0x000fe200097fe4ff */
[----:B------:R0:W2:Y:S01]  /*56d0*/  LDG.E.U8 R159, desc[UR6][R150.64] ;  /* 0x00000006969f7981 */ /* 0x0000a2000c1e1100 */
[----:B------:R-:W-:Y:S02]  /*56e0*/  IADD3.X R157, R140, UR38, RZ, P1, !PT ;  /* 0x000000268c9d7c10 */ /* 0x000fe40008ffe4ff */
[----:B------:R-:W-:Y:S01]  /*56f0*/  IADD3 R170, P2, R125, UR4, RZ ;  /* 0x000000047daa7c10 */ /* 0x000fe2000ff5e0ff */
[----:B------:R-:W2:Y:S01]  /*5700*/  LDG.E.U8 R154, desc[UR6][R154.64] ;  /* 0x000000069a9a7981 */ /* 0x000ea2000c1e1100 */
[----:B0-----:R-:W-:-:S03]  /*5710*/  IADD3 R150, P1, R138, UR4, RZ ;  /* 0x000000048a967c10 */ /* 0x001fc6000ff3e0ff */
[----:B------:R0:W2:Y:S01]  /*5720*/  LDG.E.U8 R163, desc[UR6][R156.64] ;  /* 0x000000069ca37981 */ /* 0x0000a2000c1e1100 */
[----:B------:R-:W-:Y:S02]  /*5730*/  IADD3.X R171, R129, UR38, RZ, P2, !PT ;  /* 0x0000002681ab7c10 */ /* 0x000fe400097fe4ff */
        /* <DEDUP_REMOVED lines=8> */
[----:B------:R1:W2:Y:S01]  /*57c0*/  LDG.E.U8 R164, desc[UR6][R160.64] ;  /* 0x00000006a0a47981 */ /* 0x0002a2000c1e1100 */
[----:B0-----:R-:W-:-:S03]  /*57d0*/  IADD3 R150, P2, R179, UR4, RZ ;  /* 0x00000004b3967c10 */ /* 0x001fc6000ff5e0ff */
[----:B------:R-:W2:Y:S01]  /*57e0*/  LDG.E.U8 R157, desc[UR6][R156.64] ;  /* 0x000000069c9d7981 */ /* 0x000ea2000c1e1100 */
[----:B------:R-:W-:Y:S02]  /*57f0*/  IADD3.X R151, R130, UR38, RZ, P2, !PT ;  /* 0x0000002682977c10 */ /* 0x000fe400097fe4ff */
[----:B-1----:R-:W-:Y:S02]  /*5800*/  IADD3 R160, P2, R189, UR4, RZ ;  /* 0x00000004bda07c10 */ /* 0x002fe4000ff5e0ff */
[----:B------:R-:W-:Y:S02]  /*5810*/  IADD3.X R167, R181, UR38, RZ, P1, !PT ;  /* 0x00000026b5a77c10 */ /* 0x000fe40008ffe4ff */
[----:B------:R-:W-:Y:S01]  /*5820*/  IADD3.X R161, R187, UR38, RZ, P2, !PT ;  /* 0x00000026bba17c10 */ /* 0x000fe200097fe4ff */
[----:B------:R0:W2:Y:S01]  /*5830*/  LDG.E.U8 R156, desc[UR6][R150.64] ;  /* 0x00000006969c7981 */ /* 0x0000a2000c1e1100 */
[----:B------:R-:W-:Y:S02]  /*5840*/  IADD3 R174, P1, R193, UR4, RZ ;  /* 0x00000004c1ae7c10 */ /* 0x000fe4000ff3e0ff */
[----:B------:R-:W-:Y:S01]  /*5850*/  IADD3 R172, P2, R197, UR4, RZ ;  /* 0x00000004c5ac7c10 */ /* 0x000fe2000ff5e0ff */
[----:B------:R-:W2:Y:S01]  /*5860*/  LDG.E.U8 R166, desc[UR6][R166.64] ;  /* 0x00000006a6a67981 */ /* 0x000ea2000c1e1100 */
[----:B------:R-:W-:-:S02]  /*5870*/  IADD3.X R175, R191, UR38, RZ, P1, !PT ;  /* 0x00000026bfaf7c10 */ /* 0x000fc40008ffe4ff */
[----:B------:R-:W-:Y:S01]  /*5880*/  IADD3.X R173, R195, UR38, RZ, P2, !PT ;  /* 0x00000026c3ad7c10 */ /* 0x000fe200097fe4ff */
[----:B------:R-:W2:Y:S01]  /*5890*/  LDG.E.U8 R160, desc[UR6][R160.64] ;  /* 0x00000006a0a07981 */ /* 0x000ea2000c1e1100 */
[----:B0-----:R-:W-:-:S03]  /*58a0*/  IADD3 R150, P1, R201, UR4, RZ ;  /* 0x00000004c9967c10 */ /* 0x001fc6000ff3e0ff */
[----:B------:R0:W2:Y:S01]  /*58b0*/  LDG.E.U8 R168, desc[UR6][R172.64] ;  /* 0x00000006aca87981 */ /* 0x0000a2000c1e1100 */
[----:B------:R-:W-:-:S03]  /*58c0*/  IADD3.X R151, R199, UR38, RZ, P1, !PT ;  /* 0x00000026c7977c10 */ /* 0x000fc60008ffe4ff */
[----:B------:R1:W2:Y:S04]  /*58d0*/  LDG.E.U8 R167, desc[UR6][R174.64] ;  /* 0x00000006aea77981 */ /* 0x0002a8000c1e1100 */
[----:B------:R1:W2:Y:S01]  /*58e0*/  LDG.E.U8 R155, desc[UR6][R150.64] ;  /* 0x00000006969b7981 */ /* 0x0002a2000c1e1100 */
[----:B0-----:R-:W-:Y:S02]  /*58f0*/  IADD3 R172, P1, R209, UR4, RZ ;  /* 0x00000004d1ac7c10 */ /* 0x001fe4000ff3e0ff */
[----:B-1----:R-:W-:Y:S02]  /*5900*/  IADD3 R174, P2, R205, UR4, RZ ;  /* 0x00000004cdae7c10 */ /* 0x002fe4000ff5e0ff */
[----:B------:R-:W-:Y:S02]  /*5910*/  IADD3.X R173, R207, UR38, RZ, P1, !PT ;  /* 0x00000026cfad7c10 */ /* 0x000fe40008ffe4ff */
[----:B------:R-:W-:-:S02]  /*5920*/  IADD3.X R175, R203, UR38, RZ, P2, !PT ;  /* 0x00000026cbaf7c10 */ /* 0x000fc400097fe4ff */
[----:B------:R-:W-:Y:S01]  /*5930*/  IADD3 R150, P2, R213, UR4, RZ ;  /* 0x00000004d5967c10 */ /* 0x000fe2000ff5e0ff */
[----:B------:R0:W2:Y:S01]  /*5940*/  LDG.E.U8 R152, desc[UR6][R172.64] ;  /* 0x00000006ac987981 */ /* 0x0000a2000c1e1100 */
[----:B------:R-:W-:Y:S02]  /*5950*/  IADD3 R176, P1, R217, UR4, RZ ;  /* 0x00000004d9b07c10 */ /* 0x000fe4000ff3e0ff */
[----:B------:R-:W-:Y:S01]  /*5960*/  IADD3.X R151, R211, UR38, RZ, P2, !PT ;  /* 0x00000026d3977c10 */ /* 0x000fe200097fe4ff */
[----:B------:R1:W2:Y:S01]  /*5970*/  LDG.E.U8 R161, desc[UR6][R174.64] ;  /* 0x00000006aea17981 */ /* 0x0002a2000c1e1100 */
[----:B------:R-:W-:-:S03]  /*5980*/  IADD3.X R177, R215, UR38, RZ, P1, !PT ;  /* 0x00000026d7b17c10 */ /* 0x000fc60008ffe4ff */
[----:B------:R-:W2:Y:S01]  /*5990*/  LDG.E.U8 R150, desc[UR6][R150.64] ;  /* 0x0000000696967981 */ /* 0x000ea2000c1e1100 */
[----:B0-----:R-:W-:Y:S02]  /*59a0*/  IADD3 R172, P2, R220, UR4, RZ ;  /* 0x00000004dcac7c10 */ /* 0x001fe4000ff5e0ff */
[----:B-1----:R-:W-:Y:S02]  /*59b0*/  IADD3 R174, P1, R223, UR4, RZ ;  /* 0x00000004dfae7c10 */ /* 0x002fe4000ff3e0ff */
[----:B------:R-:W-:Y:S01]  /*59c0*/  IADD3.X R173, R219, UR38, RZ, P2, !PT ;  /* 0x00000026dbad7c10 */ /* 0x000fe200097fe4ff */
[----:B------:R0:W2:Y:S01]  /*59d0*/  LDG.E.U8 R151, desc[UR6][R176.64] ;  /* 0x00000006b0977981 */ /* 0x0000a2000c1e1100 */
[----:B------:R-:W-:-:S03]  /*59e0*/  IADD3.X R175, R221, UR38, RZ, P1, !PT ;  /* 0x00000026ddaf7c10 */ /* 0x000fc60008ffe4ff */
[----:B------:R1:W2:Y:S04]  /*59f0*/  LDG.E.U8 R171, desc[UR6][R172.64] ;  /* 0x00000006acab7981 */ /* 0x0002a8000c1e1100 */
[----:B------:R1:W2:Y:S01]  /*5a00*/  LDG.E.U8 R178, desc[UR6][R174.64] ;  /* 0x00000006aeb27981 */ /* 0x0002a2000c1e1100 */
[----:B0-----:R-:W-:Y:S02]  /*5a10*/  IADD3 R176, P2, R226, UR4, RZ ;  /* 0x00000004e2b07c10 */ /* 0x001fe4000ff5e0ff */
[----:B-1----:R-:W-:Y:S02]  /*5a20*/  IADD3 R172, P1, R229, UR4, RZ ;  /* 0x00000004e5ac7c10 */ /* 0x002fe4000ff3e0ff */
[----:B------:R-:W-:Y:S02]  /*5a30*/  IADD3.X R177, R225, UR38, RZ, P2, !PT ;  /* 0x00000026e1b17c10 */ /* 0x000fe400097fe4ff */
[----:B------:R-:W-:-:S02]  /*5a40*/  IADD3 R174, P2, R233, UR4, RZ ;  /* 0x00000004e9ae7c10 */ /* 0x000fc4000ff5e0ff */
[----:B------:R-:W-:Y:S01]  /*5a50*/  IADD3.X R173, R227, UR38, RZ, P1, !PT ;  /* 0x00000026e3ad7c10 */ /* 0x000fe20008ffe4ff */
[----:B------:R3:W2:Y:S01]  /*5a60*/  LDG.E.U8 R180, desc[UR6][R176.64] ;  /* 0x00000006b0b47981 */ /* 0x0006a2000c1e1100 */
[----:B------:R-:W-:Y:S02]  /*5a70*/  IADD3.X R175, R231, UR38, RZ, P2, !PT ;  /* 0x00000026e7af7c10 */ /* 0x000fe400097fe4ff */
[----:B---3--:R-:W-:Y:S02]  /*5a80*/  IADD3 R176, P1, R182, UR4, RZ ;  /* 0x00000004b6b07c10 */ /* 0x008fe4000ff3e0ff */
[----:B------:R4:W3:Y:S02]  /*5a90*/  LDG.E.U8 R182, desc[UR6][R172.64] ;  /* 0x00000006acb67981 */ /* 0x0008e4000c1e1100 */
[----:B------:R-:W-:Y:S02]  /*5aa0*/  IADD3.X R177, R235, UR38, RZ, P1, !PT ;  /* 0x00000026ebb17c10 */ /* 0x000fe40008ffe4ff */
[----:B----4-:R-:W-:-:S02]  /*5ab0*/  IADD3 R172, P2, R183, UR4, RZ ;  /* 0x00000004b7ac7c10 */ /* 0x010fc4000ff5e0ff */
[----:B------:R5:W4:Y:S02]  /*5ac0*/  LDG.E.U8 R183, desc[UR6][R174.64] ;  /* 0x00000006aeb77981 */ /* 0x000b24000c1e1100 */
[----:B-----5:R-:W-:Y:S02]  /*5ad0*/  IADD3 R174, P1, R196, UR4, RZ ;  /* 0x00000004c4ae7c10 */ /* 0x020fe4000ff3e0ff */
[----:B------:R-:W5:Y:S01]  /*5ae0*/  LDL R196, [R1+0x34] ;  /* 0x0000340001c47983 */ /* 0x000f620000100800 */
[----:B------:R-:W-:-:S03]  /*5af0*/  IADD3.X R173, R184, UR38, RZ, P2, !PT ;  /* 0x00000026b8ad7c10 */ /* 0x000fc600097fe4ff */
[----:B------:R0:W4:Y:S02]  /*5b00*/  LDG.E.U8 R184, desc[UR6][R176.64] ;  /* 0x00000006b0b87981 */ /* 0x000124000c1e1100 */
[----:B0-----:R-:W-:Y:S02]  /*5b10*/  IADD3 R176, P2, R198, UR4, RZ ;  /* 0x00000004c6b07c10 */ /* 0x001fe4000ff5e0ff */
[----:B------:R-:W3:Y:S01]  /*5b20*/  LDL R198, [R1+0x3c] ;  /* 0x00003c0001c67983 */ /* 0x000ee20000100800 */
[----:B--2---:R-:W-:-:S03]  /*5b30*/  IADD3.X R175, R186, UR38, RZ, P1, !PT ;  /* 0x00000026baaf7c10 */ /* 0x004fc60008ffe4ff */
[----:B------:R0:W2:Y:S02]  /*5b40*/  LDG.E.U8 R186, desc[UR6][R172.64] ;  /* 0x00000006acba7981 */ /* 0x0000a4000c1e1100 */
[----:B0-----:R-:W-:Y:S02]  /*5b50*/  IADD3 R172, P1, R200, UR4, RZ ;  /* 0x00000004c8ac7c10 */ /* 0x001fe4000ff3e0ff */
[----:B------:R-:W4:Y:S01]  /*5b60*/  LDL R200, [R1+0x44] ;  /* 0x0000440001c87983 */ /* 0x000f220000100800 */
[----:B------:R-:W-:-:S03]  /*5b70*/  IADD3.X R177, R188, UR38, RZ, P2, !PT ;  /* 0x00000026bcb17c10 */ /* 0x000fc600097fe4ff */
[----:B------:R0:W2:Y:S01]  /*5b80*/  LDG.E.U8 R188, desc[UR6][R174.64] ;  /* 0x00000006aebc7981 */ /* 0x0000a2000c1e1100 */
[----:B------:R-:W-:-:S03]  /*5b90*/  IADD3.X R173, R190, UR38, RZ, P1, !PT ;  /* 0x00000026bead7c10 */ /* 0x000fc60008ffe4ff */
[----:B------:R1:W2:Y:S01]  /*5ba0*/  LDG.E.U8 R190, desc[UR6][R176.64] ;  /* 0x00000006b0be7981 */ /* 0x0002a2000c1e1100 */
[----:B0-----:R-:W-:-:S03]  /*5bb0*/  IADD3 R174, P2, R202, UR4, RZ ;  /* 0x00000004caae7c10 */ /* 0x001fc6000ff5e0ff */
[----:B------:R-:W2:Y:S01]  /*5bc0*/  LDL R202, [R1+0x4c] ;  /* 0x00004c0001ca7983 */ /* 0x000ea20000100800 */
[----:B-1----:R-:W-:-:S03]  /*5bd0*/  IADD3 R176, P1, R204, UR4, RZ ;  /* 0x00000004ccb07c10 */ /* 0x002fc6000ff3e0ff */
[----:B------:R-:W2:Y:S01]  /*5be0*/  LDL R204, [R1+0x54] ;  /* 0x0000540001cc7983 */ /* 0x000ea20000100800 */
        /* <DEDUP_REMOVED lines=8> */
[----:B-----5:R-:W-:-:S03]  /*5c70*/  IADD3.X R173, R196, UR38, RZ, P2, !PT ;  /* 0x00000026c4ad7c10 */ /* 0x020fc600097fe4ff */
[----:B------:R0:W5:Y:S02]  /*5c80*/  LDG.E.U8 R196, desc[UR6][R176.64] ;  /* 0x00000006b0c47981 */ /* 0x000164000c1e1100 */
[----:B0-----:R-:W-:Y:S02]  /*5c90*/  IADD3 R176, P2, R212, UR4, RZ ;  /* 0x00000004d4b07c10 */ /* 0x001fe4000ff5e0ff */
[----:B------:R-:W5:Y:S01]  /*5ca0*/  LDL R212, [R1+0x74] ;  /* 0x0000740001d47983 */ /* 0x000f620000100800 */
[----:B---3--:R-:W-:-:S03]  /*5cb0*/  IADD3.X R175, R198, UR38, RZ, P1, !PT ;  /* 0x00000026c6af7c10 */ /* 0x008fc60008ffe4ff */
[----:B------:R0:W3:Y:S02]  /*5cc0*/  LDG.E.U8 R198, desc[UR6][R172.64] ;  /* 0x00000006acc67981 */ /* 0x0000e4000c1e1100 */
[----:B0-----:R-:W-:Y:S02]  /*5cd0*/  IADD3 R172, P1, R214, UR4, RZ ;  /* 0x00000004d6ac7c10 */ /* 0x001fe4000ff3e0ff */
[----:B------:R-:W3:Y:S01]  /*5ce0*/  LDL R214, [R1+0x7c] ;  /* 0x00007c0001d67983 */ /* 0x000ee20000100800 */
[----:B----4-:R-:W-:-:S03]  /*5cf0*/  IADD3.X R177, R200, UR38, RZ, P2, !PT ;  /* 0x00000026c8b17c10 */ /* 0x010fc600097fe4ff */
[----:B------:R0:W4:Y:S02]  /*5d00*/  LDG.E.U8 R200, desc[UR6][R174.64] ;  /* 0x00000006aec87981 */ /* 0x000124000c1e1100 */
[----:B0-----:R-:W-:Y:S02]  /*5d10*/  IADD3 R174, P2, R216, UR4, RZ ;  /* 0x00000004d8ae7c10 */ /* 0x001fe4000ff5e0ff */
[----:B------:R-:W4:Y:S01]  /*5d20*/  LDL R216, [R1+0x84] ;  /* 0x0000840001d87983 */ /* 0x000f220000100800 */
[----:B--2---:R-:W-:-:S03]  /*5d30*/  IADD3.X R173, R202, UR38, RZ, P1, !PT ;  /* 0x00000026caad7c10 */ /* 0x004fc60008ffe4ff */
        /* <DEDUP_REMOVED lines=13> */
[----:B-1----:R-:W-:Y:S02]  /*5e10*/  IADD3 R176, P2, R222, UR4, RZ ;  /* 0x00000004deb07c10 */ /* 0x002fe4000ff5e0ff */
[----:B------:R-:W-:Y:S01]  /*5e20*/  IADD3.X R175, R210, UR38, RZ, P1, !PT ;  /* 0x00000026d2af7c10 */ /* 0x000fe20008ffe4ff */
[----:B------:R-:W2:Y:S04]  /*5e30*/  LDL R222, [R1+0xa8] ;  /* 0x0000a80001de7983 */ /* 0x000ea80000100800 */
[----:B------:R0:W2:Y:S02]  /*5e40*/  LDG.E.U8 R210, desc[UR6][R172.64] ;  /* 0x00000006acd27981 */ /* 0x0000a4000c1e1100 */
[----:B0-----:R-:W-:-:S02]  /*5e50*/  IADD3 R172, P1, R234, UR4, RZ ;  /* 0x00000004eaac7c10 */ /* 0x001fc4000ff3e0ff */
        /* <DEDUP_REMOVED lines=16> */
[----:B------:R-:W2:Y:S04]  /*5f60*/  LDG.E.U8 R176, desc[UR6][R176.64] ;  /* 0x00000006b0b07981 */ /* 0x000ea8000c1e1100 */
[----:B------:R-:W2:Y:S01]  /*5f70*/  LDL R238, [R1+0xd8] ;  /* 0x0000d80001ee7983 */ /* 0x000ea20000100800 */
[----:B0-----:R-:W-:-:S03]  /*5f80*/  IADD3 R174, P1, R230, UR4, RZ ;  /* 0x00000004e6ae7c10 */ /* 0x001fc6000ff3e0ff */
[----:B------:R-:W2:Y:S04]  /*5f90*/  LDL R230, [R1+0xc4] ;  /* 0x0000c40001e67983 */ /* 0x000ea80000100800 */
[----:B------:R0:W2:Y:S01]  /*5fa0*/  LDG.E.U8 R177, desc[UR6][R172.64] ;  /* 0x00000006acb17981 */ /* 0x0000a2000c1e1100 */
[----:B------:R-:W-:-:S03]  /*5fb0*/  IADD3.X R175, R232, UR38, RZ, P1, !PT ;  /* 0x00000026e8af7c10 */ /* 0x000fc60008ffe4ff */
[----:B------:R-:W2:Y:S01]  /*5fc0*/  LDL R232, [R1+0xcc] ;  /* 0x0000cc0001e87983 */ /* 0x000ea20000100800 */
[----:B0-----:R-:W-:-:S03]  /*5fd0*/  IADD3 R172, P1, R222, UR4, RZ ;  /* 0x00000004deac7c10 */ /* 0x001fc6000ff3e0ff */
[----:B------:R0:W2:Y:S02]  /*5fe0*/  LDG.E.U8 R222, desc[UR6][R174.64] ;  /* 0x00000006aede7981 */ /* 0x0000a4000c1e1100 */
[----:B0-----:R-:W-:Y:S02]  /*5ff0*/  IADD3 R174, P2, R234, UR4, RZ ;  /* 0x00000004eaae7c10 */ /* 0x001fe4000ff5e0ff */
[----:B------:R-:W2:Y:S01]  /*6000*/  LDL R234, [R1+0xd4] ;  /* 0x0000d40001ea7983 */ /* 0x000ea20000100800 */
[----:B-----5:R-:W-:-:S03]  /*6010*/  IADD3.X R173, R236, UR38, RZ, P1, !PT ;  /* 0x00000026ecad7c10 */ /* 0x020fc60008ffe4ff */
[----:B------:R-:W5:Y:S01]  /*6020*/  LDL R236, [R1+0xdc] ;  /* 0x0000dc0001ec7983 */ /* 0x000f620000100800 */
[----:B---3--:R-:W-:-:S03]  /*6030*/  IADD3.X R175, R224, UR38, RZ, P2, !PT ;  /* 0x00000026e0af7c10 */ /* 0x008fc600097fe4ff */
[----:B------:R0:W3:Y:S04]  /*6040*/  LDG.E.U8 R224, desc[UR6][R172.64] ;  /* 0x00000006ace07981 */ /* 0x0000e8000c1e1100 */
[----:B------:R-:W3:Y:S01]  /*6050*/  LDG.E.U8 R174, desc[UR6][R174.64] ;  /* 0x00000006aeae7981 */ /* 0x000ee2000c1e1100 */
[----:B0-----:R-:W-:-:S03]  /*6060*/  IADD3 R172, P1, R244, UR4, RZ ;  /* 0x00000004f4ac7c10 */ /* 0x001fc6000ff3e0ff */
[----:B------:R-:W3:Y:S01]  /*6070*/  LDL R244, [R1+0x11c] ;  /* 0x00011c0001f47983 */ /* 0x000ee20000100800 */
[----:B------:R-:W-:-:S03]  /*6080*/  IADD3.X R173, R237, UR38, RZ, P1, !PT ;  /* 0x00000026edad7c10 */ /* 0x000fc60008ffe4ff */
[----:B------:R-:W3:Y:S04]  /*6090*/  LDL R237, [R1+0xe4] ;  /* 0x0000e40001ed7983 */ /* 0x000ee80000100800 */
[----:B------:R0:W3:Y:S02]  /*60a0*/  LDG.E.U8 R175, desc[UR6][R172.64] ;  /* 0x00000006acaf7981 */ /* 0x0000e4000c1e1100 */
[----:B0-----:R-:W-:Y:S02]  /*60b0*/  IADD3 R172, P1, R243, UR4, RZ ;  /* 0x00000004f3ac7c10 */ /* 0x001fe4000ff3e0ff */
[----:B------:R-:W3:Y:S02]  /*60c0*/  LDL R243, [R1+0x114] ;  /* 0x0001140001f37983 */ /* 0x000ee40000100800 */
[----:B----4-:R-:W-:-:S05]  /*60d0*/  IADD3.X R173, R228, UR38, RZ, P1, !PT ;  /* 0x00000026e4ad7c10 */ /* 0x010fca0008ffe4ff */
[----:B------:R0:W4:Y:S02]  /*60e0*/  LDG.E.U8 R228, desc[UR6][R172.64] ;  /* 0x00000006ace47981 */ /* 0x000124000c1e1100 */
[----:B0-----:R-:W-:Y:S02]  /*60f0*/  IADD3 R172, P1, R242, UR4, RZ ;  /* 0x00000004f2ac7c10 */ /* 0x001fe4000ff3e0ff */
[----:B------:R-:W4:Y:S02]  /*6100*/  LDL R242, [R1+0xf0] ;  /* 0x0000f00001f27983 */ /* 0x000f240000100800 */
[----:B--2---:R-:W-:-:S05]  /*6110*/  IADD3.X R173, R230, UR38, RZ, P1, !PT ;  /* 0x00000026e6ad7c10 */ /* 0x004fca0008ffe4ff */
[----:B------:R0:W2:Y:S02]  /*6120*/  LDG.E.U8 R230, desc[UR6][R172.64] ;  /* 0x00000006ace67981 */ /* 0x0000a4000c1e1100 */
[----:B0-----:R-:W-:Y:S02]  /*6130*/  IADD3 R172, P1, R241, UR4, RZ ;  /* 0x00000004f1ac7c10 */ /* 0x001fe4000ff3e0ff */
[----:B------:R-:W2:Y:S02]  /*6140*/  LDL R241, [R1+0x104] ;  /* 0x0001040001f17983 */ /* 0x000ea40000100800 */
[----:B------:R-:W-:-:S05]  /*6150*/  IADD3.X R173, R232, UR38, RZ, P1, !PT ;  /* 0x00000026e8ad7c10 */ /* 0x000fca0008ffe4ff */
[----:B------:R0:W2:Y:S02]  /*6160*/  LDG.E.U8 R232, desc[UR6][R172.64] ;  /* 0x00000006ace87981 */ /* 0x0000a4000c1e1100 */
[----:B0-----:R-:W-:Y:S02]  /*6170*/  IADD3 R172, P1, R238, UR4, RZ ;  /* 0x00000004eeac7c10 */ /* 0x001fe4000ff3e0ff */
[----:B------:R-:W2:Y:S02]  /*6180*/  LDL R238, [R1+0xec] ;  /* 0x0000ec0001ee7983 */ /* 0x000ea40000100800 */
[----:B------:R-:W-:-:S05]  /*6190*/  IADD3.X R173, R234, UR38, RZ, P1, !PT ;  /* 0x00000026eaad7c10 */ /* 0x000fca0008ffe4ff */
[----:B------:R0:W2:Y:S02]  /*61a0*/  LDG.E.U8 R234, desc[UR6][R172.64] ;  /* 0x00000006acea7981 */ /* 0x0000a4000c1e1100 */
[----:B0-----:R-:W-:Y:S02]  /*61b0*/  IADD3 R172, P1, R240, UR4, RZ ;  /* 0x00000004f0ac7c10 */ /* 0x001fe4000ff3e0ff */
[----:B------:R-:W2:Y:S01]  /*61c0*/  LDL R240, [R1+0xfc] ;  /* 0x0000fc0001f07983 */ /* 0x000ea20000100800 */
[----:B------:R-:W-:Y:S01]  /*61d0*/  UMOV UR40, UR16 ;  /* 0x0000001000287c82 */ /* 0x000fe20008000000 */
[----:B------:R-:W-:Y:S02]  /*61e0*/  UMOV UR41, UR17 ;  /* 0x0000001100297c82 */ /* 0x000fe40008000000 */
[----:B------:R-:W-:Y:S01]  /*61f0*/  QGMMA.64x32x32.F32.E4M3.E4M3 R88, gdesc[UR40], R88 ;  /* 0x00600000285879f3 */ /* 0x000fe20008700858 */
[----:B-----5:R-:W-:-:S05]  /*6200*/  IADD3.X R173, R236, UR38, RZ, P1, !PT ;  /* 0x00000026ecad7c10 */ /* 0x020fca0008ffe4ff */
[----:B------:R0:W5:Y:S02]  /*6210*/  LDG.E.U8 R236, desc[UR6][R172.64] ;  /* 0x00000006acec7981 */ /* 0x000164000c1e1100 */
[----:B0-----:R-:W-:Y:S02]  /*6220*/  IADD3 R172, P1, R239, UR4, RZ ;  /* 0x00000004efac7c10 */ /* 0x001fe4000ff3e0ff */
[----:B------:R-:W5:Y:S02]  /*6230*/  LDL R239, [R1+0xf4] ;  /* 0x0000f40001ef7983 */ /* 0x000f640000100800 */
[----:B---3--:R-:W-:-:S05]  /*6240*/  IADD3.X R173, R237, UR38, RZ, P1, !PT ;  /* 0x00000026edad7c10 */ /* 0x008fca0008ffe4ff */
[----:B------:R4:W3:Y:S02]  /*6250*/  LDG.E.U8 R237, desc[UR6][R172.64] ;  /* 0x00000006aced7981 */ /* 0x0008e4000c1e1100 */
[----:B----4-:R-:W-:Y:S02]  /*6260*/  IADD3 R172, P1, R242, UR4, RZ ;  /* 0x00000004f2ac7c10 */ /* 0x010fe4000ff3e0ff */
[----:B------:R-:W4:Y:S01]  /*6270*/  LDL R242, [R1+0x10c] ;  /* 0x00010c0001f27983 */ /* 0x000f220000100800 */
[----:B------:R-:W-:Y:S01]  /*6280*/  UMOV UR44, UR20 ;  /* 0x00000014002c7c82 */ /* 0x000fe20008000000 */
[----:B------:R-:W-:Y:S02]  /*6290*/  UMOV UR45, UR21 ;  /* 0x00000015002d7c82 */ /* 0x000fe40008000000 */
[----:B------:R-:W-:Y:S01]  /*62a0*/  QGMMA.64x32x32.F32.E4M3.E4M3 R88, gdesc[UR44], R88 ;  /* 0x006000002c5879f3 */ /* 0x000fe20008700858 */
[----:B------:R-:W-:Y:S01]  /*62b0*/  UMOV UR48, UR24 ;  /* 0x0000001800307c82 */ /* 0x000fe20008000000 */
[----:B------:R-:W-:-:S02]  /*62c0*/  UMOV UR49, UR25 ;  /* 0x0000001900317c82 */ /* 0x000fc40008000000 */
[----:B------:R-:W-:Y:S01]  /*62d0*/  QGMMA.64x32x32.F32.E4M3.E4M3 R88, gdesc[UR48], R88 ;  /* 0x00600000305879f3 */ /* 0x000fe20008700858 */
[----:B--2---:R-:W-:Y:S01]  /*62e0*/  IADD3.X R173, R238, UR38, RZ, P1, !PT ;  /* 0x00000026eead7c10 */ /* 0x004fe20008ffe4ff */
[----:B------:R-:W-:Y:S01]  /*62f0*/  UMOV UR52, UR28 ;  /* 0x0000001c00347c82 */ /* 0x000fe20008000000 */
[----:B------:R-:W-:-:S03]  /*6300*/  UMOV UR53, UR29 ;  /* 0x0000001d00357c82 */ /* 0x000fc60008000000 */
[----:B------:R0:W2:Y:S02]  /*6310*/  LDG.E.U8 R238, desc[UR6][R172.64] ;  /* 0x00000006acee7981 */ /* 0x0000a4000c1e1100 */
[----:B0-----:R-:W-:Y:S01]  /*6320*/  IADD3 R172, P1, R250, UR4, RZ ;  /* 0x00000004faac7c10 */ /* 0x001fe2000ff3e0ff */
[----:B------:R-:W-:Y:S01]  /*6330*/  QGMMA.64x32x32.F32.E4M3.E4M3 R88, gdesc[UR52], R88 ;  /* 0x00600000345879f3 */ /* 0x000fe20008700858 */
[----:B------:R-:W-:Y:S01]  /*6340*/  UMOV UR56, UR32 ;  /* 0x0000002000387c82 */ /* 0x000fe20008000000 */
[----:B------:R-:W-:Y:S02]  /*6350*/  UMOV UR57, UR33 ;  /* 0x0000002100397c82 */ /* 0x000fe40008000000 */
[----:B------:R-:W-:Y:S01]  /*6360*/  QGMMA.64x32x32.F32.E4M3.E4M3 R88, gdesc[UR56], R88, gsb0 ;  /* 0x00600000385879f3 */ /* 0x000fe20008000858 */
[----:B-----5:R-:W-:-:S05]  /*6370*/  IADD3.X R173, R239, UR38, RZ, P1, !PT ;  /* 0x00000026efad7c10 */ /* 0x020fca0008ffe4ff */
[----:B------:R0:W5:Y:S02]  /*6380*/  LDG.E.U8 R239, desc[UR6][R172.64] ;  /* 0x00000006acef7981 */ /* 0x000164000c1e1100 */
[----:B0-----:R-:W-:Y:S02]  /*6390*/  IADD3 R172, P1, R249, UR4, RZ ;  /* 0x00000004f9ac7c10 */ /* 0x001fe4000ff3e0ff */
[----:B------:R-:W3:Y:S02]  /*63a0*/  LDL R249, [R1+0x128] ;  /* 0x0001280001f97983 */ /* 0x000ee40000100800 */
[----:B------:R-:W-:-:S05]  /*63b0*/  IADD3.X R173, R240, UR38, RZ, P1, !PT ;  /* 0x00000026f0ad7c10 */ /* 0x000fca0008ffe4ff */
[----:B------:R0:W5:Y:S02]  /*63c0*/  LDG.E.U8 R240, desc[UR6][R172.64] ;  /* 0x00000006acf07981 */ /* 0x000164000c1e1100 */
[----:B0-----:R-:W-:-:S04]  /*63d0*/  IADD3 R172, P1, R248, UR4, RZ ;  /* 0x00000004f8ac7c10 */ /* 0x001fc8000ff3e0ff */
[----:B------:R-:W-:-:S05]  /*63e0*/  IADD3.X R173, R241, UR38, RZ, P1, !PT ;  /* 0x00000026f1ad7c10 */ /* 0x000fca0008ffe4ff */
[----:B------:R0:W5:Y:S02]  /*63f0*/  LDG.E.U8 R241, desc[UR6][R172.64] ;  /* 0x00000006acf17981 */ /* 0x000164000c1e1100 */
[----:B0-----:R-:W-:Y:S02]  /*6400*/  IADD3 R172, P1, R247, UR4, RZ ;  /* 0x00000004f7ac7c10 */ /* 0x001fe4000ff3e0ff */
[----:B------:R-:W2:Y:S02]  /*6410*/  LDL R247, [R1+0x124] ;  /* 0x0001240001f77983 */ /* 0x000ea40000100800 */
[----:B----4-:R-:W-:-:S05]  /*6420*/  IADD3.X R173, R242, UR38, RZ, P1, !PT ;  /* 0x00000026f2ad7c10 */ /* 0x010fca0008ffe4ff */
[----:B------:R0:W4:Y:S02]  /*6430*/  LDG.E.U8 R242, desc[UR6][R172.64] ;  /* 0x00000006acf27981 */ /* 0x000124000c1e1100 */
[----:B0-----:R-:W-:-:S04]  /*6440*/  IADD3 R172, P1, R246, UR4, RZ ;  /* 0x00000004f6ac7c10 */ /* 0x001fc8000ff3e0ff */
[----:B------:R-:W-:-:S05]  /*6450*/  IADD3.X R173, R243, UR38, RZ, P1, !PT ;  /* 0x00000026f3ad7c10 */ /* 0x000fca0008ffe4ff */
[----:B------:R0:W4:Y:S02]  /*6460*/  LDG.E.U8 R243, desc[UR6][R172.64] ;  /* 0x00000006acf37981 */ /* 0x000124000c1e1100 */
[----:B0-----:R-:W-:-:S04]  /*6470*/  IADD3 R172, P1, R245, UR4, RZ ;  /* 0x00000004f5ac7c10 */ /* 0x001fc8000ff3e0ff */
[----:B------:R-:W-:Y:S01]  /*6480*/  IADD3.X R173, R244, UR38, RZ, P1, !PT ;  /* 0x00000026f4ad7c10 */ /* 0x000fe20008ffe4ff */
[----:B------:R-:W-:Y:S02]  /*6490*/  WARPGROUP.DEPBAR.LE gsb0, 0x0 ;  /* 0x00008000000079c5 */ /* 0x000fe40000010000 */
[----:B------:R-:W-:-:S03]  /*64a0*/  FMUL R244, R107, UR60 ;  /* 0x0000003c6bf47c20 */ /* 0x000fc60008400000 */
[----:B------:R0:W4:Y:S02]  /*64b0*/  LDG.E.U8 R173, desc[UR6][R172.64] ;  /* 0x00000006acad7981 */ /* 0x000124000c1e1100 */
[----:B0-----:R-:W-:-:S05]  /*64c0*/  FMUL R172, R106, UR60 ;  /* 0x0000003c6aac7c20 */ /* 0x001fca0008400000 */
[----:B------:R-:W-:Y:S01]  /*64d0*/  FMNMX R172, R172, R244, !PT ;  /* 0x000000f4acac7209 */ /* 0x000fe20007800000 */
[----:B------:R-:W-:-:S05]  /*64e0*/  FMUL R244, R110, UR60 ;  /* 0x0000003c6ef47c20 */ /* 0x000fca0008400000 */
        /* <DEDUP_REMOVED lines=25> */
[----:B------:R-:W-:Y:S01]  /*6680*/  FMUL R172, R103, UR60 ;  /* 0x0000003c67ac7c20 */ /* 0x000fe20008400000 */
[----:B------:R-:W-:-:S04]  /*6690*/  FMUL R245, R104, UR60 ;  /* 0x0000003c68f57c20 */ /* 0x000fc80008400000 */
[----:B------:R-:W-:Y:S01]  /*66a0*/  FMNMX R244, R172, R244, !PT ;  /* 0x000000f4acf47209 */ /* 0x000fe20007800000 */
[----:B------:R-:W-:Y:S01]  /*66b0*/  FMUL R172, R105, UR60 ;  /* 0x0000003c69ac7c20 */ /* 0x000fe20008400000 */
[----:B------:R-:W-:-:S04]  /*66c0*/  FMUL R246, R108, UR60 ;  /* 0x0000003c6cf67c20 */ /* 0x000fc80008400000 */
[----:B------:R-:W-:Y:S02]  /*66d0*/  FMNMX R245, R245, R172, !PT ;  /* 0x000000acf5f57209 */ /* 0x000fe40007800000 */
[----:B------:R-:W0:Y:S02]  /*66e0*/  SHFL.BFLY PT, R172, R244, 0x2, 0x1f ;  /* 0x0c401f00f4ac7f89 */ /* 0x000e2400000e0000 */
[----:B------:R-:W-:Y:S01]  /*66f0*/  FMNMX R245, R246, R245, !PT ;  /* 0x000000f5f6f57209 */ /* 0x000fe20007800000 */
[----:B------:R-:W-:-:S05]  /*6700*/  FMUL R246, R109, UR60 ;  /* 0x0000003c6df67c20 */ /* 0x000fca0008400000 */
[----:B------:R-:W-:Y:S01]  /*6710*/  FMNMX R245, R246, R245, !PT ;  /* 0x000000f5f6f57209 */ /* 0x000fe20007800000 */
[----:B------:R-:W-:-:S05]  /*6720*/  FMUL R246, R112, UR60 ;  /* 0x0000003c70f67c20 */ /* 0x000fca0008400000 */
[----:B------:R-:W-:Y:S01]  /*6730*/  FMNMX R245, R246, R245, !PT ;  /* 0x000000f5f6f57209 */ /* 0x000fe20007800000 */
[----:B------:R-:W-:-:S05]  /*6740*/  FMUL R246, R113, UR60 ;  /* 0x0000003c71f67c20 */ /* 0x000fca0008400000 */
[----:B------:R-:W-:Y:S02]  /*6750*/  FMNMX R245, R246, R245, !PT ;  /* 0x000000f5f6f57209 */ /* 0x000fe40007800000 */
[----:B0-----:R-:W-:Y:S01]  /*6760*/  FMNMX R172, R244, R172, !PT ;  /* 0x000000acf4ac7209 */ /* 0x001fe20007800000 */
        /* <DEDUP_REMOVED lines=20> */
[----:B------:R-:W-:-:S04]  /*68b0*/  FMNMX R244, R245, R244, !PT ;  /* 0x000000f4f5f47209 */ /* 0x000fc80007800000 */
[----:B------:R-:W-:-:S05]  /*68c0*/  FMNMX R248, R248, R244, !PT ;  /* 0x000000f4f8f87209 */ /* 0x000fca0007800000 */
[----:B------:R-:W0:Y:S01]  /*68d0*/  SHFL.BFLY PT, R244, R248, 0x2, 0x1f ;  /* 0x0c401f00f8f47f89 */ /* 0x000e2200000e0000 */
[----:B------:R-:W-:-:S05]  /*68e0*/  FMNMX R172, R172, R148, !PT ;  /* 0x00000094acac7209 */ /* 0x000fca0007800000 */
[----:B------:R-:W-:-:S04]  /*68f0*/  FFMA R90, R90, UR60, -R172 ;  /* 0x0000003c5a5a7c23 */ /* 0x000fc800080008ac */
[----:B------:R-:W-:Y:S01]  /*6900*/  FMUL R90, R90, 1.4426950216293334961 ;  /* 0x3fb8aa3b5a5a7820 */ /* 0x000fe20000400000 */
[----:B------:R-:W-:Y:S01]  /*6910*/  FFMA R245, R91, UR60, -R172 ;  /* 0x0000003c5bf57c23 */ /* 0x000fe200080008ac */
[----:B0-----:R-:W-:Y:S02]  /*6920*/  FMNMX R248, R248, R244, !PT ;  /* 0x000000f4f8f87209 */ /* 0x001fe40007800000 */
[----:B------:R3:W-:Y:S02]  /*6930*/  MUFU.EX2 R244, R90 ;  /* 0x0000005a00f47308 */ /* 0x0007e40000000800 */
[----:B---3--:R-:W-:-:S04]  /*6940*/  IADD3 R90, P1, R249, UR4, RZ ;  /* 0x00000004f95a7c10 */ /* 0x008fc8000ff3e0ff */
[----:B--2---:R-:W-:-:S05]  /*6950*/  IADD3.X R91, R247, UR38, RZ, P1, !PT ;  /* 0x00000026f75b7c10 */ /* 0x004fca0008ffe4ff */
[----:B------:R0:W2:Y:S04]  /*6960*/  LDG.E.U8 R246, desc[UR6][R90.64] ;  /* 0x000000065af67981 */ /* 0x0000a8000c1e1100 */
[----:B------:R-:W1:Y:S01]  /*6970*/  SHFL.BFLY PT, R249, R248, 0x1, 0x1f ;  /* 0x0c201f00f8f97f89 */ /* 0x000e6200000e0000 */
[----:B------:R-:W-:Y:S01]  /*6980*/  BAR.SYNC.DEFER_BLOCKING 0x0 ;  /* 0x0000000000007b1d */ /* 0x000fe20000010000 */
[--C-:B0-----:R-:W-:Y:S01]  /*6990*/  FFMA R90, R98, UR60, -R172.reuse ;  /* 0x0000003c625a7c23 */ /* 0x101fe200080008ac */
[----:B------:R-:W-:-:S03]  /*69a0*/  FFMA R91, R99, UR60, -R172 ;  /* 0x0000003c635b7c23 */ /* 0x000fc600080008ac */
[----:B------:R-:W-:Y:S01]  /*69b0*/  FMUL R90, R90, 1.4426950216293334961 ;  /* 0x3fb8aa3b5a5a7820 */ /* 0x000fe20000400000 */
[----:B------:R-:W-:-:S03]  /*69c0*/  FMUL R91, R91, 1.4426950216293334961 ;  /* 0x3fb8aa3b5b5b7820 */ /* 0x000fc60000400000 */
[----:B------:R0:W-:Y:S02]  /*69d0*/  MUFU.EX2 R99, R90 ;  /* 0x0000005a00637308 */ /* 0x0001e40000000800 */
[----:B0-----:R-:W-:Y:S01]  /*69e0*/  FFMA R90, R102, UR60, -R172 ;  /* 0x0000003c665a7c23 */ /* 0x001fe200080008ac */
[----:B-1----:R-:W-:-:S05]  /*69f0*/  FMNMX R249, R248, R249, !PT ;  /* 0x000000f9f8f97209 */ /* 0x002fca0007800000 */
[----:B------:R0:W-:Y:S01]  /*6a00*/  MUFU.EX2 R248, R91 ;  /* 0x0000005b00f87308 */ /* 0x0001e20000000800 */
[----:B------:R-:W-:Y:S01]  /*6a10*/  FMUL R90, R90, 1.4426950216293334961 ;  /* 0x3fb8aa3b5a5a7820 */ /* 0x000fe20000400000 */
[----:B------:R-:W-:Y:S01]  /*6a20*/  FMNMX R102, R249, R147, !PT ;  /* 0x00000093f9667209 */ /* 0x000fe20007800000 */
[----:B------:R1:W-:Y:S01]  /*6a30*/  STS.U8 [R20+UR5+0x4200], R162 ;  /* 0x004200a214007988 */ /* 0x0003e20008000005 */
[----:B0-----:R-:W-:-:S04]  /*6a40*/  FFMA R91, R103, UR60, -R172 ;  /* 0x0000003c675b7c23 */ /* 0x001fc800080008ac */
[----:B------:R0:W-:Y:S01]  /*6a50*/  MUFU.EX2 R103, R90 ;  /* 0x0000005a00677308 */ /* 0x0001e20000000800 */
[----:B------:R-:W-:Y:S01]  /*6a60*/  FMUL R91, R91, 1.4426950216293334961 ;  /* 0x3fb8aa3b5b5b7820 */ /* 0x000fe20000400000 */
[----:B-1----:R-:W3:Y:S01]  /*6a70*/  LDL R162, [R1+0x130] ;  /* 0x0001300001a27983 */ /* 0x002ee20000100800 */
[----:B0-----:R-:W-:-:S05]  /*6a80*/  FFMA R90, R104, UR60, -R102 ;  /* 0x0000003c685a7c23 */ /* 0x001fca0008000866 */
[----:B------:R0:W-:Y:S01]  /*6a90*/  MUFU.EX2 R104, R91 ;  /* 0x0000005b00687308 */ /* 0x0001e20000000800 */
[----:B------:R-:W-:Y:S01]  /*6aa0*/  FMUL R90, R90, 1.4426950216293334961 ;  /* 0x3fb8aa3b5a5a7820 */ /* 0x000fe20000400000 */
[--C-:B------:R-:W-:Y:S01]  /*6ab0*/  FFMA R106, R106, UR60, -R172.reuse ;  /* 0x0000003c6a6a7c23 */ /* 0x100fe200080008ac */
[--C-:B------:R-:W-:Y:S01]  /*6ac0*/  FFMA R107, R107, UR60, -R172.reuse ;  /* 0x0000003c6b6b7c23 */ /* 0x100fe200080008ac */
[--C-:B------:R-:W-:Y:S01]  /*6ad0*/  FFMA R110, R110, UR60, -R172.reuse ;  /* 0x0000003c6e6e7c23 */ /* 0x100fe200080008ac */
[----:B------:R-:W-:Y:S01]  /*6ae0*/  FFMA R111, R111, UR60, -R172 ;  /* 0x0000003c6f6f7c23 */ /* 0x000fe200080008ac */
[--C-:B0-----:R-:W-:Y:S02]  /*6af0*/  FFMA R91, R105, UR60, -R102.reuse ;  /* 0x0000003c695b7c23 */ /* 0x101fe40008000866 */
[----:B------:R0:W-:Y:S02]  /*6b00*/  MUFU.EX2 R105, R90 ;  /* 0x0000005a00697308 */ /* 0x0001e40000000800 */
[----:B------:R-:W-:Y:S01]  /*6b10*/  FMUL R91, R91, 1.4426950216293334961 ;  /* 0x3fb8aa3b5b5b7820 */ /* 0x000fe20000400000 */
[----:B------:R-:W-:Y:S01]  /*6b20*/  FMUL R106, R106, 1.4426950216293334961 ;  /* 0x3fb8aa3b6a6a7820 */ /* 0x000fe20000400000 */
[----:B------:R-:W-:Y:S01]  /*6b30*/  FMUL R107, R107, 1.4426950216293334961 ;  /* 0x3fb8aa3b6b6b7820 */ /* 0x000fe20000400000 */
[----:B------:R-:W-:Y:S01]  /*6b40*/  FMUL R110, R110, 1.4426950216293334961 ;  /* 0x3fb8aa3b6e6e7820 */ /* 0x000fe20000400000 */
[--C-:B0-----:R-:W-:Y:S01]  /*6b50*/  FFMA R90, R108, UR60, -R102.reuse ;  /* 0x0000003c6c5a7c23 */ /* 0x101fe20008000866 */
[----:B------:R-:W-:Y:S01]  /*6b60*/  FMUL R111, R111, 1.4426950216293334961 ;  /* 0x3fb8aa3b6f6f7820 */ /* 0x000fe20000400000 */
[----:B------:R0:W-:Y:S02]  /*6b70*/  MUFU.EX2 R108, R91 ;  /* 0x0000005b006c7308 */ /* 0x0001e40000000800 */
[----:B------:R-:W-:Y:S01]  /*6b80*/  FMUL R90, R90, 1.4426950216293334961 ;  /* 0x3fb8aa3b5a5a7820 */ /* 0x000fe20000400000 */
[----:B0-----:R-:W-:-:S05]  /*6b90*/  FFMA R91, R109, UR60, -R102 ;  /* 0x0000003c6d5b7c23 */ /* 0x001fca0008000866 */
[----:B------:R0:W-:Y:S01]  /*6ba0*/  MUFU.EX2 R109, R90 ;  /* 0x0000005a006d7308 */ /* 0x0001e20000000800 */
[----:B------:R-:W-:-:S07]  /*6bb0*/  FMUL R91, R91, 1.4426950216293334961 ;  /* 0x3fb8aa3b5b5b7820 */ /* 0x000fce0000400000 */
[----:B------:R-:W-:Y:S01]  /*6bc0*/  MUFU.EX2 R106, R106 ;  /* 0x0000006a006a7308 */ /* 0x000fe20000000800 */
[----:B0-----:R-:W-:-:S04]  /*6bd0*/  FFMA R90, R112, UR60, -R102 ;  /* 0x0000003c705a7c23 */ /* 0x001fc80008000866 */
[----:B------:R-:W-:-:S03]  /*6be0*/  FMUL R90, R90, 1.4426950216293334961 ;  /* 0x3fb8aa3b5a5a7820 */ /* 0x000fc60000400000 */
[----:B------:R-:W-:Y:S01]  /*6bf0*/  MUFU.EX2 R107, R107 ;  /* 0x0000006b006b7308 */ /* 0x000fe20000000800 */
[----:B------:R-:W-:-:S07]  /*6c00*/  FFMA R88, R88, UR60, -R102 ;  /* 0x0000003c58587c23 */ /* 0x000fce0008000866 */
[----:B------:R-:W-:Y:S08]  /*6c10*/  MUFU.EX2 R110, R110 ;  /* 0x0000006e006e7308 */ /* 0x000ff00000000800 */
[----:B------:R-:W0:Y:S01]  /*6c20*/  MUFU.EX2 R111, R111 ;  /* 0x0000006f006f7308 */ /* 0x000e220000000800 */
[----:B------:R-:W-:Y:S01]  /*6c30*/  FFMA R89, R89, UR60, -R102 ;  /* 0x0000003c59597c23 */ /* 0x000fe20008000866 */
[--C-:B------:R-:W-:Y:S01]  /*6c40*/  FFMA R114, R114, UR60, -R172.reuse ;  /* 0x0000003c72727c23 */ /* 0x100fe200080008ac */
[----:B------:R-:W-:-:S05]  /*6c50*/  FFMA R115, R115, UR60, -R172 ;  /* 0x0000003c73737c23 */ /* 0x000fca00080008ac */
[----:B------:R1:W5:Y:S01]  /*6c60*/  MUFU.EX2 R112, R91 ;  /* 0x0000005b00707308 */ /* 0x0003620000000800 */
[--C-:B------:R-:W-:Y:S01]  /*6c70*/  FFMA R118, R118, UR60, -R172.reuse ;  /* 0x0000003c76767c23 */ /* 0x100fe200080008ac */
[----:B------:R-:W-:Y:S01]  /*6c80*/  FFMA R119, R119, UR60, -R172 ;  /* 0x0000003c77777c23 */ /* 0x000fe200080008ac */
[----:B------:R-:W-:Y:S01]  /*6c90*/  FMUL R88, R88, 1.4426950216293334961 ;  /* 0x3fb8aa3b58587820 */ /* 0x000fe20000400000 */
[----:B-1----:R-:W-:-:S04]  /*6ca0*/  FFMA R91, R113, UR60, -R102 ;  /* 0x0000003c715b7c23 */ /* 0x002fc80008000866 */
[----:B------:R1:W-:Y:S01]  /*6cb0*/  MUFU.EX2 R113, R90 ;  /* 0x0000005a00717308 */ /* 0x0003e20000000800 */
[----:B------:R-:W-:Y:S01]  /*6cc0*/  FMUL R91, R91, 1.4426950216293334961 ;  /* 0x3fb8aa3b5b5b7820 */ /* 0x000fe20000400000 */
[----:B------:R-:W-:Y:S01]  /*6cd0*/  FMUL R89, R89, 1.4426950216293334961 ;  /* 0x3fb8aa3b59597820 */ /* 0x000fe20000400000 */
[----:B------:R-:W-:Y:S01]  /*6ce0*/  FMUL R114, R114, 1.4426950216293334961 ;  /* 0x3fb8aa3b72727820 */ /* 0x000fe20000400000 */
[--C-:B-1----:R-:W-:Y:S01]  /*6cf0*/  FFMA R90, R116, UR60, -R102.reuse ;  /* 0x0000003c745a7c23 */ /* 0x102fe20008000866 */
[----:B------:R-:W-:Y:S01]  /*6d00*/  FMUL R115, R115, 1.4426950216293334961 ;  /* 0x3fb8aa3b73737820 */ /* 0x000fe20000400000 */
[----:B------:R-:W-:Y:S01]  /*6d10*/  FMUL R118, R118, 1.4426950216293334961 ;  /* 0x3fb8aa3b76767820 */ /* 0x000fe20000400000 */
[----:B------:R-:W-:Y:S01]  /*6d20*/  FMUL R119, R119, 1.4426950216293334961 ;  /* 0x3fb8aa3b77777820 */ /* 0x000fe20000400000 */
[----:B------:R-:W-:Y:S01]  /*6d30*/  FMUL R90, R90, 1.4426950216293334961 ;  /* 0x3fb8aa3b5a5a7820 */ /* 0x000fe20000400000 */
[----:B------:R1:W-:Y:S01]  /*6d40*/  MUFU.EX2 R116, R91 ;  /* 0x0000005b00747308 */ /* 0x0003e20000000800 */
[----:B------:R-:W-:Y:S01]  /*6d50*/  FFMA R93, R93, UR60, -R102 ;  /* 0x0000003c5d5d7c23 */ /* 0x000fe20008000866 */
[----:B------:R-:W-:-:S06]  /*6d60*/  FFMA R94, R94, UR60, -R172 ;  /* 0x0000003c5e5e7c23 */ /* 0x000fcc00080008ac */
[----:B------:R4:W-:Y:S01]  /*6d70*/  MUFU.EX2 R250, R88 ;  /* 0x0000005800fa7308 */ /* 0x0009e20000000800 */
[----:B-1----:R-:W-:Y:S01]  /*6d80*/  FFMA R91, R117, UR60, -R102 ;  /* 0x0000003c755b7c23 */ /* 0x002fe20008000866 */
[----:B------:R-:W-:-:S03]  /*6d90*/  FFMA R95, R95, UR60, -R172 ;  /* 0x0000003c5f5f7c23 */ /* 0x000fc600080008ac */
[----:B------:R-:W-:-:S03]  /*6da0*/  FMUL R91, R91, 1.4426950216293334961 ;  /* 0x3fb8aa3b5b5b7820 */ /* 0x000fc60000400000 */
[----:B------:R0:W-:Y:S01]  /*6db0*/  MUFU.EX2 R117, R90 ;  /* 0x0000005a00757308 */ /* 0x0001e20000000800 */
[----:B----4-:R-:W-:Y:S01]  /*6dc0*/  FFMA R88, R96, UR60, -R102 ;  /* 0x0000003c60587c23 */ /* 0x010fe20008000866 */
[----:B------:R-:W-:-:S06]  /*6dd0*/  FMUL R93, R93, 1.4426950216293334961 ;  /* 0x3fb8aa3b5d5d7820 */ /* 0x000fcc0000400000 */
[----:B------:R1:W-:Y:S01]  /*6de0*/  MUFU.EX2 R251, R89 ;  /* 0x0000005900fb7308 */ /* 0x0003e20000000800 */
[----:B0-----:R-:W-:Y:S01]  /*6df0*/  F2FP.SATFINITE.E4M3.F32.PACK_AB_MERGE_C R90, R111, R110, RZ ;  /* 0x0000006e6f5a723e */ /* 0x001fe200048070ff */
[----:B------:R-:W-:Y:S01]  /*6e00*/  FMUL R88, R88, 1.4426950216293334961 ;  /* 0x3fb8aa3b58587820 */ /* 0x000fe20000400000 */
[----:B------:R-:W-:Y:S02]  /*6e10*/  FMUL R245, R245, 1.4426950216293334961 ;  /* 0x3fb8aa3bf5f57820 */ /* 0x000fe40000400000 */
[----:B-----5:R-:W-:Y:S02]  /*6e20*/  F2FP.SATFINITE.E4M3.F32.PACK_AB_MERGE_C R90, R112, R109, R90 ;  /* 0x0000006d705a723e */ /* 0x020fe4000480705a */
[----:B-1----:R-:W-:Y:S01]  /*6e30*/  F2FP.SATFINITE.E4M3.F32.PACK_AB_MERGE_C R89, R107, R106, RZ ;  /* 0x0000006a6b59723e */ /* 0x002fe200048070ff */
[----:B------:R-:W-:Y:S03]  /*6e40*/  MUFU.EX2 R114, R114 ;  /* 0x0000007200727308 */ /* 0x000fe60000000800 */
[----:B------:R-:W-:-:S05]  /*6e50*/  F2FP.SATFINITE.E4M3.F32.PACK_AB_MERGE_C R89, R108, R105, R89 ;  /* 0x000000696c59723e */ /* 0x000fca0004807059 */
[----:B------:R-:W-:Y:S01]  /*6e60*/  MUFU.EX2 R115, R115 ;  /* 0x0000007300737308 */ /* 0x000fe20000000800 */
[----:B------:R-:W-:Y:S01]  /*6e70*/  FMUL R94, R94, 1.4426950216293334961 ;  /* 0x3fb8aa3b5e5e7820 */ /* 0x000fe20000400000 */
[----:B------:R-:W-:-:S06]  /*6e80*/  FMUL R95, R95, 1.4426950216293334961 ;  /* 0x3fb8aa3b5f5f7820 */ /* 0x000fcc0000400000 */
[----:B------:R-:W-:Y:S01]  /*6e90*/  MUFU.EX2 R118, R118 ;  /* 0x0000007600767308 */ /* 0x000fe20000000800 */
[----:B------:R-:W-:-:S07]  /*6ea0*/  FFMA R92, R92, UR60, -R102 ;  /* 0x0000003c5c5c7c23 */ /* 0x000fce0008000866 */
[----:B------:R-:W0:Y:S01]  /*6eb0*/  MUFU.EX2 R119, R119 ;  /* 0x0000007700777308 */ /* 0x000e220000000800 */
[----:B------:R-:W-:-:S07]  /*6ec0*/  FMUL R92, R92, 1.4426950216293334961 ;  /* 0x3fb8aa3b5c5c7820 */ /* 0x000fce0000400000 */
[----:B------:R1:W4:Y:S01]  /*6ed0*/  MUFU.EX2 R249, R91 ;  /* 0x0000005b00f97308 */ /* 0x0003220000000800 */
[----:B------:R5:W-:Y:S01]  /*6ee0*/  STS.U8 [R20+UR5+0x4600], R163 ;  /* 0x004600a314007988 */ /* 0x000be20008000005 */
[----:B-1----:R-:W-:-:S06]  /*6ef0*/  FFMA R91, R97, UR60, -R102 ;  /* 0x0000003c615b7c23 */ /* 0x002fcc0008000866 */
[----:B------:R1:W-:Y:S01]  /*6f00*/  MUFU.EX2 R97, R88 ;  /* 0x0000005800617308 */ /* 0x0003e20000000800 */
[----:B-----5:R-:W5:Y:S01]  /*6f10*/  S2R R163, SR_TID.X ;  /* 0x0000000000a37919 */ /* 0x020f620000002100 */
[----:B------:R-:W-:-:S06]  /*6f20*/  FMUL R91, R91, 1.4426950216293334961 ;  /* 0x3fb8aa3b5b5b7820 */ /* 0x000fcc0000400000 */
[----:B------:R0:W-:Y:S01]  /*6f30*/  MUFU.EX2 R96, R93 ;  /* 0x0000005d00607308 */ /* 0x0001e20000000800 */
[----:B-1----:R-:W-:Y:S02]  /*6f40*/  SEL R88, R89, R90, !P0 ;  /* 0x0000005a59587207 */ /* 0x002fe40004000000 */
[----:B------:R-:W-:Y:S01]  /*6f50*/  SEL R89, R90, R89, !P0 ;  /* 0x000000595a597207 */ /* 0x000fe20004000000 */
[--C-:B------:R-:W-:Y:S01]  /*6f60*/  FFMA R90, R100, UR60, -R102.reuse ;  /* 0x0000003c645a7c23 */ /* 0x100fe20008000866 */
[----:B0-----:R-:W-:-:S03]  /*6f70*/  FFMA R93, R101, UR60, -R102 ;  /* 0x0000003c655d7c23 */ /* 0x001fc60008000866 */
[----:B------:R-:W0:Y:S01]  /*6f80*/  MUFU.EX2 R245, R245 ;  /* 0x000000f500f57308 */ /* 0x000e220000000800 */
[----:B------:R-:W-:Y:S01]  /*6f90*/  FMUL R90, R90, 1.4426950216293334961 ;  /* 0x3fb8aa3b5a5a7820 */ /* 0x000fe20000400000 */
[----:B------:R-:W-:-:S06]  /*6fa0*/  FMUL R93, R93, 1.4426950216293334961 ;  /* 0x3fb8aa3b5d5d7820 */ /* 0x000fcc0000400000 */
[----:B------:R-:W-:Y:S01]  /*6fb0*/  MUFU.EX2 R247, R94 ;  /* 0x0000005e00f77308 */ /* 0x000fe20000000800 */
[----:B------:R1:W-:Y:S07]  /*6fc0*/  STS.U8 [R20+UR5+0x4000], R165 ;  /* 0x004000a514007988 */ /* 0x0003ee0008000005 */
[----:B------:R-:W5:Y:S08]  /*6fd0*/  MUFU.EX2 R98, R95 ;  /* 0x0000005f00627308 */ /* 0x000f700000000800 */
[----:B------:R4:W2:Y:S08]  /*6fe0*/  MUFU.EX2 R252, R92 ;  /* 0x0000005c00fc7308 */ /* 0x0008b00000000800 */
[----:B------:R0:W2:Y:S01]  /*6ff0*/  MUFU.EX2 R100, R91 ;  /* 0x0000005b00647308 */ /* 0x0000a20000000800 */
[----:B----4-:R-:W-:-:S07]  /*7000*/  F2FP.SATFINITE.E4M3.F32.PACK_AB_MERGE_C R92, R119, R118, RZ ;  /* 0x00000076775c723e */ /* 0x010fce00048070ff */
[----:B------:R4:W-:Y:S01]  /*7010*/  MUFU.EX2 R101, R90 ;  /* 0x0000005a00657308 */ /* 0x0009e20000000800 */
[----:B0-----:R-:W-:Y:S02]  /*7020*/  F2FP.SATFINITE.E4M3.F32.PACK_AB_MERGE_C R91, R115, R114, RZ ;  /* 0x00000072735b723e */ /* 0x001fe400048070ff */
[----:B------:R-:W-:-:S05]  /*7030*/  F2FP.SATFINITE.E4M3.F32.PACK_AB_MERGE_C R92, R249, R117, R92 ;  /* 0x00000075f95c723e */ /* 0x000fca000480705c */
[----:B-1----:R0:W1:Y:S01]  /*7040*/  MUFU.EX2 R165, R93 ;  /* 0x0000005d00a57308 */ /* 0x0020620000000800 */
[----:B------:R-:W-:Y:S01]  /*7050*/  F2FP.SATFINITE.E4M3.F32.PACK_AB_MERGE_C R91, R116, R113, R91 ;  /* 0x00000071745b723e */ /* 0x000fe2000480705b */
[----:B------:R2:W-:Y:S03]  /*7060*/  STS.U8 [R20+UR5+0x4400], R159 ;  /* 0x0044009f14007988 */ /* 0x0005e60008000005 */
[----:B----4-:R-:W-:Y:S01]  /*7070*/  SEL R90, R91, R92, !P0 ;  /* 0x0000005c5b5a7207 */ /* 0x010fe20004000000 */
[----:B------:R-:W-:Y:S01]  /*7080*/  STS.U8 [R20+UR5+0x4800], R149 ;  /* 0x0048009514007988 */ /* 0x000fe20008000005 */
[----:B------:R-:W-:-:S03]  /*7090*/  SEL R91, R92, R91, !P0 ;  /* 0x0000005b5c5b7207 */ /* 0x000fc60004000000 */
[----:B------:R-:W-:Y:S01]  /*70a0*/  STS.U8 [R20+UR5+0x4a00], R164 ;  /* 0x004a00a414007988 */ /* 0x000fe20008000005 */
[----:B0-----:R-:W-:-:S03]  /*70b0*/  F2FP.SATFINITE.E4M3.F32.PACK_AB_MERGE_C R93, R245, R244, RZ ;  /* 0x000000f4f55d723e */ /* 0x001fc600048070ff */
[----:B------:R-:W-:Y:S01]  /*70c0*/  STS.U8 [R20+UR5+0x4c00], R166 ;  /* 0x004c00a614007988 */ /* 0x000fe20008000005 */
[----:B-----5:R-:W-:-:S03]  /*70d0*/  F2FP.SATFINITE.E4M3.F32.PACK_AB_MERGE_C R92, R98, R247, RZ ;  /* 0x000000f7625c723e */ /* 0x020fc600048070ff */
        /* <DEDUP_REMOVED lines=24> */
[----:B------:R-:W-:Y:S01]  /*7260*/  STS.U8 [R20+UR5+0x7e00], R173 ;  /* 0x007e00ad14007988 */ /* 0x000fe20008000005 */
[----:B------:R-:W-:-:S03]  /*7270*/  F2FP.SATFINITE.E4M3.F32.PACK_AB_MERGE_C R95, R248, R99, RZ ;  /* 0x00000063f85f723e */ /* 0x000fc600048070ff */
[----:B------:R-:W-:Y:S01]  /*7280*/  STS.U8 [R8+UR5+0x4100], R153 ;  /* 0x0041009908007988 */ /* 0x000fe20008000005 */
[----:B--2---:R-:W-:-:S03]  /*7290*/  F2FP.SATFINITE.E4M3.F32.PACK_AB_MERGE_C R159, R104, R103, RZ ;  /* 0x00000067689f723e */ /* 0x004fc600048070ff */
        /* <DEDUP_REMOVED lines=31> */
[----:B------:R0:W-:Y:S06]  /*7490*/  MEMBAR.ALL.CTA ;  /* 0x0000000000007992 */ /* 0x0001ec0000008000 */
[----:B0-----:R-:W0:Y:S01]  /*74a0*/  FENCE.VIEW.ASYNC.S ;  /* 0x00000000000073c6 */ /* 0x001e220000000000 */
[----:B------:R-:W-:-:S02]  /*74b0*/  F2FP.SATFINITE.E4M3.F32.PACK_AB_MERGE_C R93, R251, R250, R93 ;  /* 0x000000fafb5d723e */ /* 0x000fc4000480705d */
[----:B------:R-:W-:Y:S02]  /*74c0*/  F2FP.SATFINITE.E4M3.F32.PACK_AB_MERGE_C R92, R96, R252, R92 ;  /* 0x000000fc605c723e */ /* 0x000fe4000480705c */
[----:B------:R-:W-:Y:S02]  /*74d0*/  F2FP.SATFINITE.E4M3.F32.PACK_AB_MERGE_C R95, R100, R97, R95 ;  /* 0x00000061645f723e */ /* 0x000fe4000480705f */
[----:B-1----:R-:W-:Y:S02]  /*74e0*/  F2FP.SATFINITE.E4M3.F32.PACK_AB_MERGE_C R159, R165, R101, R159 ;  /* 0x00000065a59f723e */ /* 0x002fe4000480709f */
[----:B------:R-:W-:Y:S02]  /*74f0*/  SEL R94, R93, R92, !P0 ;  /* 0x0000005c5d5e7207 */ /* 0x000fe40004000000 */
[----:B------:R-:W-:Y:S02]  /*7500*/  SEL R93, R92, R93, !P0 ;  /* 0x0000005d5c5d7207 */ /* 0x000fe40004000000 */
[----:B------:R-:W-:-:S02]  /*7510*/  SEL R92, R95, R159, !P0 ;  /* 0x0000009f5f5c7207 */ /* 0x000fc40004000000 */
[----:B------:R-:W-:Y:S02]  /*7520*/  SEL R95, R159, R95, !P0 ;  /* 0x0000005f9f5f7207 */ /* 0x000fe40004000000 */
[----:B------:R-:W-:Y:S01]  /*7530*/  LOP3.LUT R159, R120, 0x1, RZ, 0x3c, !PT ;  /* 0x00000001789f7812 */ /* 0x000fe200078e3cff */
[----:B------:R-:W-:Y:S01]  /*7540*/  FADD R147, -R102, R147 ;  /* 0x0000009366937221 */ /* 0x000fe20000000100 */
[----:B0-----:R0:W-:Y:S01]  /*7550*/  SHFL.IDX PT, R149, R88, R120, 0x1f ;  /* 0x00001f7858957589 */ /* 0x0011e200000e0000 */
[----:B------:R-:W-:-:S03]  /*7560*/  SHF.R.U32.HI R163, RZ, 0x5, R163 ;  /* 0x00000005ffa37819 */ /* 0x000fc600000116a3 */
[----:B------:R-:W-:Y:S01]  /*7570*/  SHFL.IDX PT, R93, R93, R159, 0x1f ;  /* 0x00001f9f5d5d7589 */ /* 0x000fe200000e0000 */
[----:B------:R-:W-:-:S03]  /*7580*/  FMUL R147, R147, 1.4426950216293334961 ;  /* 0x3fb8aa3b93937820 */ /* 0x000fc60000400000 */
[----:B------:R-:W1:Y:S01]  /*7590*/  SHFL.IDX PT, R94, R94, R120, 0x1f ;  /* 0x00001f785e5e7589 */ /* 0x000e6200000e0000 */
[----:B0-----:R-:W-:Y:S01]  /*75a0*/  FADD R88, -R172, R148 ;  /* 0x00000094ac587221 */ /* 0x001fe20000000100 */
[----:B------:R-:W-:Y:S02]  /*75b0*/  R2UR UR41, R163 ;  /* 0x00000000a32972ca */ /* 0x000fe400000e0000 */
[----:B------:R-:W0:Y:S01]  /*75c0*/  SHFL.IDX PT, R89, R89, R159, 0x1f ;  /* 0x00001f9f59597589 */ /* 0x000e2200000e0000 */
[----:B------:R-:W-:-:S03]  /*75d0*/  FMUL R88, R88, 1.4426950216293334961 ;  /* 0x3fb8aa3b58587820 */ /* 0x000fc60000400000 */
[----:B------:R-:W-:Y:S04]  /*75e0*/  SHFL.IDX PT, R91, R91, R159, 0x1f ;  /* 0x00001f9f5b5b7589 */ /* 0x000fe800000e0000 */
[----:B------:R-:W-:Y:S04]  /*75f0*/  SHFL.IDX PT, R95, R95, R159, 0x1f ;  /* 0x00001f9f5f5f7589 */ /* 0x000fe800000e0000 */
[----:B------:R-:W2:Y:S04]  /*7600*/  SHFL.IDX PT, R150, R90, R120, 0x1f ;  /* 0x00001f785a967589 */ /* 0x000ea800000e0000 */
[----:B------:R1:W4:Y:S01]  /*7610*/  SHFL.IDX PT, R151, R92, R120, 0x1f ;  /* 0x00001f785c977589 */ /* 0x00032200000e0000 */
[----:B------:R-:W5:Y:S08]  /*7620*/  MUFU.EX2 R148, R88 ;  /* 0x0000005800947308 */ /* 0x000f700000000800 */
[----:B------:R-:W3:Y:S01]  /*7630*/  MUFU.EX2 R147, R147 ;  /* 0x0000009300937308 */ /* 0x000ee20000000800 */
[----:B------:R-:W-:-:S02]  /*7640*/  USHF.L.U32 UR38, UR41, 0x7, URZ ;  /* 0x0000000729267899 */ /* 0x000fc4000800063f */
[----:B------:R-:W-:Y:S02]  /*7650*/  UIADD3 UR41, UR5, 0x4000, URZ ;  /* 0x0000400005297890 */ /* 0x000fe4000fffe03f */
[----:B------:R-:W-:Y:S01]  /*7660*/  ULOP3.LUT UR38, UR38, 0x200, URZ, 0xc0, !UPT ;  /* 0x0000020026267892 */ /* 0x000fe2000f8ec03f */
[C-C-:B-1----:R-:W-:Y:S02]  /*7670*/  PRMT R92, R94.reuse, R22, R93.reuse ;  /* 0x000000165e5c7216 */ /* 0x142fe4000000005d */
[----:B------:R-:W-:Y:S01]  /*7680*/  PRMT R93, R94, R21, R93 ;  /* 0x000000155e5d7216 */ /* 0x000fe2000000005d */
[----:B------:R-:W-:Y:S01]  /*7690*/  ULEA.HI UR38, UR41, UR38, URZ, 0x1c ;  /* 0x0000002629267291 */ /* 0x000fe2000f8fe03f */
[-C--:B-----5:R-:W-:Y:S01]  /*76a0*/  FMUL R26, R26, R148.reuse ;  /* 0x000000941a1a7220 */ /* 0x0a0fe20000400000 */
[-C--:B------:R-:W-:Y:S01]  /*76b0*/  FMUL R27, R27, R148.reuse ;  /* 0x000000941b1b7220 */ /* 0x080fe20000400000 */
        /* <DEDUP_REMOVED lines=29> */
[-C--:B---3--:R-:W-:Y:S01]  /*7890*/  FMUL R24, R24, R147.reuse ;  /* 0x0000009318187220 */ /* 0x088fe20000400000 */
        /* <DEDUP_REMOVED lines=30> */
[----:B------:R-:W-:Y:S01]  /*7a80*/  FMUL R85, R85, R147 ;  /* 0x0000009355557220 */ /* 0x000fe20000400000 */
[----:B------:R-:W-:Y:S01]  /*7a90*/  FMUL R87, R87, R148 ;  /* 0x0000009457577220 */ /* 0x000fe20000400000 */
[----:B0-----:R-:W-:-:S02]  /*7aa0*/  PRMT R88, R149, R22, R89 ;  /* 0x0000001695587216 */ /* 0x001fc40000000059 */
[CC--:B--2---:R-:W-:Y:S02]  /*7ab0*/  PRMT R90, R150.reuse, R22.reuse, R91 ;  /* 0x00000016965a7216 */ /* 0x0c4fe4000000005b */
[----:B----4-:R-:W-:Y:S01]  /*7ac0*/  PRMT R94, R151, R22, R95 ;  /* 0x00000016975e7216 */ /* 0x010fe2000000005f */
[----:B------:R-:W-:Y:S01]  /*7ad0*/  ULOP3.LUT UR38, UR38, 0x3fff, URZ, 0xc0, !UPT ;  /* 0x00003fff26267892 */ /* 0x000fe2000f8ec03f */
[-C--:B------:R-:W-:Y:S02]  /*7ae0*/  PRMT R89, R149, R21.reuse, R89 ;  /* 0x0000001595597216 */ /* 0x080fe40000000059 */
[-C--:B------:R-:W-:Y:S01]  /*7af0*/  PRMT R91, R150, R21.reuse, R91 ;  /* 0x00000015965b7216 */ /* 0x080fe2000000005b */
[----:B------:R-:W-:Y:S01]  /*7b00*/  UMOV UR39, 0x80000020 ;  /* 0x8000002000277882 */ /* 0x000fe20000000000 */
[----:B------:R-:W-:Y:S01]  /*7b10*/  PRMT R95, R151, R21, R95 ;  /* 0x00000015975f7216 */ /* 0x000fe2000000005f */
[----:B------:R-:W-:Y:S01]  /*7b20*/  BAR.SYNC.DEFER_BLOCKING 0x0 ;  /* 0x0000000000007b1d */ /* 0x000fe20000010000 */
[----:B------:R-:W-:Y:S01]  /*7b30*/  FADD R105, R105, R108 ;  /* 0x0000006c69697221 */ /* 0x000fe20000000000 */
[----:B------:R-:W-:-:S04]  /*7b40*/  FADD R106, R106, R107 ;  /* 0x0000006b6a6a7221 */ /* 0x000fc80000000000 */
[----:B------:R-:W-:Y:S01]  /*7b50*/  UMOV UR40, 0xfffffffe ;  /* 0xfffffffe00287882 */ /* 0x000fe20000000000 */
[----:B------:R-:W-:Y:S01]  /*7b60*/  UMOV UR41, 0x7fffffdf ;  /* 0x7fffffdf00297882 */ /* 0x000fe20000000000 */
[----:B------:R-:W0:Y:S01]  /*7b70*/  LDC R149, c[0x0][0x280] ;  /* 0x0000a000ff957b82 */ /* 0x000e220000000800 */
[----:B------:R-:W-:-:S06]  /*7b80*/  WARPGROUP.ARRIVE ;  /* 0x00000000000079c5 */ /* 0x000fcc0000000000 */
[----:B------:R-:W-:Y:S01]  /*7b90*/  QGMMA.64x128x32.F32.E4M3.E4M3 R24, R88, gdesc[UR36], R24 ;  /* 0x01e0002458187df3 */ /* 0x000fe20008700818 */
[----:B------:R-:W-:Y:S01]  /*7ba0*/  FADD R105, R109, R105 ;  /* 0x000000696d697221 */ /* 0x000fe20000000000 */
[----:B------:R-:W-:Y:S01]  /*7bb0*/  FADD R106, R110, R106 ;  /* 0x0000006a6e6a7221 */ /* 0x000fe20000000000 */
[----:B------:R-:W-:Y:S02]  /*7bc0*/  UMOV UR39, URZ ;  /* 0x0000003f00277c82 */ /* 0x000fe40008000000 */
[----:B------:R-:W-:Y:S01]  /*7bd0*/  FADD R105, R112, R105 ;  /* 0x0000006970697221 */ /* 0x000fe20000000000 */
[----:B------:R-:W-:Y:S01]  /*7be0*/  FADD R106, R111, R106 ;  /* 0x0000006a6f6a7221 */ /* 0x000fe20000000000 */
[----:B------:R-:W-:Y:S02]  /*7bf0*/  UIADD3.64 UR38, UR38, -UR40, URZ ;  /* 0x8000002826267297 */ /* 0x000fe4000fffe03f */
[----:B------:R-:W-:Y:S01]  /*7c00*/  FADD R105, R113, R105 ;  /* 0x0000006971697221 */ /* 0x000fe20000000000 */
[----:B------:R-:W-:-:S03]  /*7c10*/  FADD R106, R114, R106 ;  /* 0x0000006a726a7221 */ /* 0x000fc60000000000 */
        /* <DEDUP_REMOVED lines=21> */
[----:B------:R-:W-:Y:S01]  /*7d70*/  FADD R103, R104, R103 ;  /* 0x0000006768677221 */ /* 0x000fe20000000000 */
[----:B------:R-:W-:Y:S03]  /*7d80*/  QGMMA.64x128x32.F32.E4M3.E4M3 R24, R92, gdesc[UR36], R24, gsb0 ;  /* 0x01e000245c187df3 */ /* 0x000fe60008000818 */
[----:B------:R-:W1:Y:S04]  /*7d90*/  SHFL.BFLY PT, R97, R100, 0x2, 0x1f ;  /* 0x0c401f0064617f89 */ /* 0x000e6800000e0000 */
[----:B------:R-:W2:Y:S01]  /*7da0*/  SHFL.BFLY PT, R96, R103, 0x2, 0x1f ;  /* 0x0c401f0067607f89 */ /* 0x000ea200000e0000 */
[----:B------:R-:W-:Y:S01]  /*7db0*/  UIADD3 UR61, UR61, 0x40, URZ ;  /* 0x000000403d3d7890 */ /* 0x000fe2000fffe03f */
[----:B------:R-:W-:Y:S01]  /*7dc0*/  R2UR UR44, R162 ;  /* 0x00000000a22c72ca */ /* 0x000fe200000e0000 */
[----:B-1----:R-:W-:Y:S01]  /*7dd0*/  FADD R97, R100, R97 ;  /* 0x0000006164617221 */ /* 0x002fe20000000000 */
[----:B--2---:R-:W-:-:S04]  /*7de0*/  FADD R98, R103, R96 ;  /* 0x0000006067627221 */ /* 0x004fc80000000000 */
[----:B------:R-:W1:Y:S04]  /*7df0*/  SHFL.BFLY PT, R96, R97, 0x1, 0x1f ;  /* 0x0c201f0061607f89 */ /* 0x000e6800000e0000 */
[----:B------:R-:W2:Y:S01]  /*7e00*/  SHFL.BFLY PT, R99, R98, 0x1, 0x1f ;  /* 0x0c201f0062637f89 */ /* 0x000ea200000e0000 */
[----:B0-----:R-:W-:Y:S02]  /*7e10*/  ISETP.LE.AND P1, PT, R149, UR61, PT ;  /* 0x0000003d95007c0c */ /* 0x001fe4000bf23270 */
[----:B------:R-:W-:Y:S01]  /*7e20*/  ULEA UR4, UR44, UR4, 0x6 ;  /* 0x000000042c047291 */ /* 0x000fe2000f8e303f */
[----:B------:R-:W-:Y:S02]  /*7e30*/  IMAD R2, R169, 0x40, R2 ;  /* 0x00000040a9027824 */ /* 0x000fe400078e0202 */
[----:B-1----:R-:W-:Y:S01]  /*7e40*/  FADD R96, R97, R96 ;  /* 0x0000006061607221 */ /* 0x002fe20000000000 */
[----:B--2---:R-:W-:-:S03]  /*7e50*/  FADD R99, R98, R99 ;  /* 0x0000006362637221 */ /* 0x004fc60000000000 */
[----:B------:R-:W-:Y:S01]  /*7e60*/  FFMA R145, R147, R145, R96 ;  /* 0x0000009193917223 */ /* 0x000fe20000000060 */
[----:B------:R-:W-:Y:S02]  /*7e70*/  IMAD.MOV.U32 R147, RZ, RZ, R102 ;  /* 0x000000ffff937224 */ /* 0x000fe400078e0066 */
[----:B------:R-:W-:Y:S01]  /*7e80*/  FFMA R146, R148, R146, R99 ;  /* 0x0000009294927223 */ /* 0x000fe20000000063 */
[----:B------:R-:W-:Y:S01]  /*7e90*/  IMAD.MOV.U32 R148, RZ, RZ, R172 ;  /* 0x000000ffff947224 */ /* 0x000fe200078e00ac */
[----:B------:R-:W-:Y:S02]  /*7ea0*/  WARPGROUP.DEPBAR.LE gsb0, 0x0 ;  /* 0x00008000000079c5 */ /* 0x000fe40000010000 */
[----:B------:R-:W-:Y:S05]  /*7eb0*/  @!P1 BRA `(.L_x_1) ;  /* 0xffffffb400a89947 */ /* 0x000fea000383ffff */
.L_x_0:
[----:B------:R-:W0:Y:S01]  /*7ec0*/  S2R R154, SR_TID.X ;  /* 0x00000000009a7919 */ /* 0x000e220000002100 */
[----:B------:R-:W-:Y:S01]  /*7ed0*/  FSETP.GT.AND P0, PT, |R146|, 8.50705917302346158658e+37, PT ;  /* 0x7e8000009200780b */ /* 0x000fe20003f04200 */
[----:B------:R-:W-:Y:S01]  /*7ee0*/  FMUL R12, R25, 0.25 ;  /* 0x3e800000190c7820 */ /* 0x000fe20000400000 */
[C---:B------:R-:W-:Y:S01]  /*7ef0*/  FSETP.GT.AND P1, PT, |R145|.reuse, 8.50705917302346158658e+37, PT ;  /* 0x7e8000009100780b */ /* 0x040fe20003f24200 */
[----:B------:R-:W-:Y:S01]  /*7f00*/  FMUL R133, R28, 0.25 ;  /* 0x3e8000001c857820 */ /* 0x000fe20000400000 */
[----:B------:R-:W-:Y:S01]  /*7f10*/  FSETP.GEU.AND P2, PT, R145, 1.175494350822287508e-38, PT ;  /* 0x008000009100780b */ /* 0x000fe20003f4e000 */
[----:B------:R-:W-:Y:S01]  /*7f20*/  FMUL R139, R24, 0.25 ;  /* 0x3e800000188b7820 */ /* 0x000fe20000400000 */
[C---:B------:R-:W-:Y:S01]  /*7f30*/  FSETP.GEU.AND P3, PT, R146.reuse, 1.175494350822287508e-38, PT ;  /* 0x008000009200780b */ /* 0x040fe20003f6e000 */
[----:B------:R-:W-:Y:S01]  /*7f40*/  BAR.SYNC.DEFER_BLOCKING 0x0 ;  /* 0x0000000000007b1d */ /* 0x000fe20000010000 */
[----:B------:R-:W-:Y:S02]  /*7f50*/  FSETP.GEU.AND P4, PT, |R146|, 1.175494350822287508e-38, PT ;  /* 0x008000009200780b */ /* 0x000fe40003f8e200 */
[----:B------:R-:W-:-:S02]  /*7f60*/  FSEL R10, RZ, -23, P3 ;  /* 0xc1b80000ff0a7808 */ /* 0x000fc40001800000 */
[----:B------:R-:W-:-:S03]  /*7f70*/  FSEL R25, R12, R25, P1 ;  /* 0x000000190c197208 */ /* 0x000fc60000800000 */
[----:B------:R-:W1:Y:S01]  /*7f80*/  S2UR UR11, SR_CTAID.Y ;  /* 0x00000000000b79c3 */ /* 0x000e620000002600 */
[----:B------:R-:W-:Y:S01]  /*7f90*/  FSEL R133, R133, R28, P1 ;  /* 0x0000001c85857208 */ /* 0x000fe20000800000 */
[----:B------:R-:W2:Y:S01]  /*7fa0*/  S2R R150, SR_CTAID.X ;  /* 0x0000000000967919 */ /* 0x000ea20000002500 */
[----:B------:R-:W-:Y:S01]  /*7fb0*/  FSEL R139, R139, R24, P1 ;  /* 0x000000188b8b7208 */ /* 0x000fe20000800000 */
[----:B------:R-:W-:Y:S01]  /*7fc0*/  ULDC.64 UR8, c[0x0][0x270] ;  /* 0x00009c0000087ab9 */ /* 0x000fe20000000a00 */
[C---:B0-----:R-:W-:Y:S01]  /*7fd0*/  IMAD.SHL.U32 R0, R154.reuse, 0x200, RZ ;  /* 0x000002009a007824 */ /* 0x041fe200078e00ff */
[C---:B------:R-:W-:Y:S01]  /*7fe0*/  LOP3.LUT R6, R154.reuse, 0x80, RZ, 0xc0, !PT ;  /* 0x000000809a067812 */ /* 0x040fe200078ec0ff */
[C---:B------:R-:W-:Y:S01]  /*7ff0*/  IMAD.SHL.U32 R2, R154.reuse, 0x8, RZ ;  /* 0x000000089a027824 */ /* 0x040fe200078e00ff */
[C---:B------:R-:W-:Y:S01]  /*8000*/  LOP3.LUT R8, R154.reuse, 0x7, RZ, 0xc0, !PT ;  /* 0x000000079a087812 */ /* 0x040fe200078ec0ff */
[----:B------:R-:W-:Y:S01]  /*8010*/  IMAD.SHL.U32 R4, R154, 0x800, RZ ;  /* 0x000008009a047824 */ /* 0x000fe200078e00ff */
[----:B------:R-:W-:Y:S01]  /*8020*/  LOP3.LUT R0, R0, 0x3000, RZ, 0xc0, !PT ;  /* 0x0000300000007812 */ /* 0x000fe200078ec0ff */
[----:B------:R-:W-:Y:S01]  /*8030*/  IMAD.SHL.U32 R3, R154, 0x20, RZ ;  /* 0x000000209a037824 */ /* 0x000fe200078e00ff */
[----:B------:R-:W-:Y:S01]  /*8040*/  LOP3.LUT R2, R2, 0x300, RZ, 0xc0, !PT ;  /* 0x0000030002027812 */ /* 0x000fe200078ec0ff */
[----:B------:R-:W-:Y:S01]  /*8050*/  IMAD.SHL.U32 R5, R154, 0x4, RZ ;  /* 0x000000049a057824 */ /* 0x000fe200078e00ff */
[----:B------:R-:W-:Y:S01]  /*8060*/  LOP3.LUT R4, R4, 0x3000, RZ, 0xc0, !PT ;  /* 0x0000300004047812 */ /* 0x000fe200078ec0ff */
[----:B------:R-:W-:Y:S01]  /*8070*/  IMAD.SHL.U32 R7, R154, 0x10, RZ ;  /* 0x000000109a077824 */ /* 0x000fe200078e00ff */
[----:B------:R-:W-:-:S02]  /*8080*/  LOP3.LUT R3, R0, 0x60, R3, 0xf8, !PT ;  /* 0x0000006000037812 */ /* 0x000fc400078ef803 */
[----:B------:R-:W-:Y:S02]  /*8090*/  LOP3.LUT R0, R2, 0x70, R5, 0xf8, !PT ;  /* 0x0000007002007812 */ /* 0x000fe400078ef805 */
[----:B------:R-:W-:Y:S01]  /*80a0*/  LOP3.LUT R2, R4, 0x7f0, R7, 0xf8, !PT ;  /* 0x000007f004027812 */ /* 0x000fe200078ef807 */
[----:B------:R-:W-:Y:S01]  /*80b0*/  FMUL R7, R82, 0.25 ;  /* 0x3e80000052077820 */ /* 0x000fe20000400000 */
[----:B------:R-:W-:Y:S02]  /*80c0*/  SHF.R.U32.HI R4, RZ, 0x1, R154 ;  /* 0x00000001ff047819 */ /* 0x000fe4000001169a */
[----:B------:R-:W-:Y:S02]  /*80d0*/  LOP3.LUT R3, R3, R0, RZ, 0x3c, !PT ;  /* 0x0000000003037212 */ /* 0x000fe400078e3cff */
[----:B------:R-:W-:Y:S01]  /*80e0*/  LOP3.LUT R0, R5, 0xc0, RZ, 0xc0, !PT ;  /* 0x000000c005007812 */ /* 0x000fe200078ec0ff */
[----:B------:R-:W-:Y:S01]  /*80f0*/  FMUL R5, R86, 0.25 ;  /* 0x3e80000056057820 */ /* 0x000fe20000400000 */
[----:B------:R-:W-:Y:S01]  /*8100*/  LOP3.LUT R9, R4, 0x4, RZ, 0xc0, !PT ;  /* 0x0000000404097812 */ /* 0x000fe200078ec0ff */
[----:B------:R-:W-:Y:S01]  /*8110*/  FMUL R4, R87, 0.25 ;  /* 0x3e80000057047820 */ /* 0x000fe20000400000 */
[----:B------:R-:W-:Y:S01]  /*8120*/  R2UR UR10, R6 ;  /* 0x00000000060a72ca */ /* 0x000fe200000e0000 */
[----:B------:R-:W-:Y:S01]  /*8130*/  FMUL R6, R83, 0.25 ;  /* 0x3e80000053067820 */ /* 0x000fe20000400000 */
[----:B------:R-:W-:Y:S01]  /*8140*/  FSEL R13, R5, R86, P0 ;  /* 0x00000056050d7208 */ /* 0x000fe20000000000 */
        /* <DEDUP_REMOVED lines=41> */
[----:B------:R-:W-:Y:S01]  /*83e0*/  LEA R8, R8, UR5, 0x3 ;  /* 0x0000000508087c11 */ /* 0x000fe2000f8e18ff */
[----:B------:R-:W-:Y:S01]  /*83f0*/  @!P4 FMUL R87, R87, 16777216 ;  /* 0x4b8000005757c820 */ /* 0x000fe20000400000 */
[----:B------:R-:W-:Y:S01]  /*8400*/  FSEL R15, R5, R84, P1 ;  /* 0x00000054050f7208 */ /* 0x000fe20000800000 */
[----:B------:R-:W-:Y:S01]  /*8410*/  FMUL R5, R80, 0.25 ;  /* 0x3e80000050057820 */ /* 0x000fe20000400000 */
[----:B------:R-:W-:Y:S01]  /*8420*/  FSEL R107, R7, R46, P0 ;  /* 0x0000002e076b7208 */ /* 0x000fe20000000000 */
[----:B------:R-:W-:Y:S01]  /*8430*/  FMUL R7, R34, 0.25 ;  /* 0x3e80000022077820 */ /* 0x000fe20000400000 */
[----:B------:R-:W-:Y:S01]  /*8440*/  FSEL R85, R4, R85, P1 ;  /* 0x0000005504557208 */ /* 0x000fe20000800000 */
[----:B------:R-:W-:Y:S01]  /*8450*/  FMUL R4, R81, 0.25 ;  /* 0x3e80000051047820 */ /* 0x000fe20000400000 */
[----:B------:R-:W-:Y:S01]  /*8460*/  IADD3 R0, R9, R8, R0 ;  /* 0x0000000809007210 */ /* 0x000fe20007ffe000 */
        /* <DEDUP_REMOVED lines=49> */
[----:B------:R-:W-:Y:S01]  /*8780*/  FMUL R5, R145, 8388608 ;  /* 0x4b00000091057820 */ /* 0x000fe20000400000 */
        /* <DEDUP_REMOVED lines=10> */
[----:B------:R-:W-:Y:S01]  /*8830*/  FSEL R5, R5, R145, !P2 ;  /* 0x0000009105057208 */ /* 0x000fe20005000000 */
[----:B------:R-:W-:Y:S01]  /*8840*/  @!P4 FMUL R13, R13, 16777216 ;  /* 0x4b8000000d0dc820 */ /* 0x000fe20000400000 */
[----:B------:R-:W-:Y:S01]  /*8850*/  FSEL R103, R7, R48, P1 ;  /* 0x0000003007677208 */ /* 0x000fe20000800000 */
[----:B------:R-:W-:Y:S01]  /*8860*/  FMUL R7, R36, 0.25 ;  /* 0x3e80000024077820 */ /* 0x000fe20000400000 */
[----:B------:R-:W-:Y:S01]  /*8870*/  FSEL R45, R6, R45, P1 ;  /* 0x0000002d062d7208 */ /* 0x000fe20000800000 */
[----:B------:R-:W-:Y:S01]  /*8880*/  FMUL R6, R37, 0.25 ;  /* 0x3e80000025067820 */ /* 0x000fe20000400000 */
[----:B------:R-:W-:Y:S01]  /*8890*/  FSEL R4, R4, R146, !P3 ;  /* 0x0000009204047208 */ /* 0x000fe20005800000 */
[----:B------:R-:W-:Y:S01]  /*88a0*/  @P0 FMUL R146, R146, 0.25 ;  /* 0x3e80000092920820 */ /* 0x000fe20000400000 */
[----:B------:R-:W-:Y:S01]  /*88b0*/  FSEL R33, R8, R33, P1 ;  /* 0x0000002108217208 */ /* 0x000fe20000800000 */
[----:B------:R-:W-:Y:S01]  /*88c0*/  VIADD R8, R5, 0xc0cafb0d ;  /* 0xc0cafb0d05087836 */ /* 0x000fe20000000000 */
[----:B------:R-:W-:Y:S01]  /*88d0*/  FSEL R109, R9, R44, P1 ;  /* 0x0000002c096d7208 */ /* 0x000fe20000800000 */
[----:B------:R-:W-:Y:S01]  /*88e0*/  VIADD R9, R4, 0xc0cafb0d ;  /* 0xc0cafb0d04097836 */ /* 0x000fe20000000000 */
[----:B------:R-:W-:Y:S01]  /*88f0*/  FSEL R37, R6, R37, P1 ;  /* 0x0000002506257208 */ /* 0x000fe20000800000 */
[----:B------:R-:W-:Y:S01]  /*8900*/  FMUL R6, R29, 0.25 ;  /* 0x3e8000001d067820 */ /* 0x000fe20000400000 */
[----:B------:R-:W-:Y:S01]  /*8910*/  FSEL R121, R7, R36, P1 ;  /* 0x0000002407797208 */ /* 0x000fe20000800000 */
[----:B------:R-:W-:Y:S01]  /*8920*/  FMUL R7, R32, 0.25 ;  /* 0x3e80000020077820 */ /* 0x000fe20000400000 */
[----:B------:R-:W-:Y:S01]  /*8930*/  LOP3.LUT R8, R8, 0xff800000, RZ, 0xc0, !PT ;  /* 0xff80000008087812 */ /* 0x000fe200078ec0ff */
[----:B------:R-:W-:Y:S01]  /*8940*/  @!P4 FMUL R146, R146, 16777216 ;  /* 0x4b8000009292c820 */ /* 0x000fe20000400000 */
[----:B------:R-:W-:Y:S01]  /*8950*/  LOP3.LUT R9, R9, 0xff800000, RZ, 0xc0, !PT ;  /* 0xff80000009097812 */ /* 0x000fe200078ec0ff */
[----:B------:R-:W-:Y:S01]  /*8960*/  @!P4 FMUL R83, R83, 16777216 ;  /* 0x4b8000005353c820 */ /* 0x000fe20000400000 */
[----:B------:R-:W-:Y:S01]  /*8970*/  FSEL R127, R7, R32, P1 ;  /* 0x00000020077f7208 */ /* 0x000fe20000800000 */
[----:B------:R-:W-:Y:S01]  /*8980*/  @!P4 FMUL R17, R17, 16777216 ;  /* 0x4b8000001111c820 */ /* 0x000fe20000400000 */
[----:B------:R-:W-:Y:S01]  /*8990*/  FSEL R29, R6, R29, P1 ;  /* 0x0000001d061d7208 */ /* 0x000fe20000800000 */
[----:B------:R-:W-:Y:S01]  /*89a0*/  @!P4 FMUL R79, R79, 16777216 ;  /* 0x4b8000004f4fc820 */ /* 0x000fe20000400000 */
[----:B------:R-:W-:Y:S01]  /*89b0*/  FSEL R7, RZ, -23, P2 ;  /* 0xc1b80000ff077808 */ /* 0x000fe20001000000 */
[----:B------:R-:W-:Y:S01]  /*89c0*/  @!P4 FMUL R21, R21, 16777216 ;  /* 0x4b8000001515c820 */ /* 0x000fe20000400000 */
[----:B------:R-:W-:Y:S01]  /*89d0*/  I2FP.F32.S32 R6, R8 ;  /* 0x0000000800067245 */ /* 0x000fe20000201400 */
[----:B------:R-:W-:Y:S01]  /*89e0*/  @!P4 FMUL R75, R75, 16777216 ;  /* 0x4b8000004b4bc820 */ /* 0x000fe20000400000 */
[----:B------:R-:W-:Y:S01]  /*89f0*/  I2FP.F32.S32 R11, R9 ;  /* 0x00000009000b7245 */ /* 0x000fe20000201400 */
[----:B------:R-:W-:Y:S01]  /*8a00*/  @!P4 FMUL R89, R89, 16777216 ;  /* 0x4b8000005959c820 */ /* 0x000fe20000400000 */
[C---:B------:R-:W-:Y:S01]  /*8a10*/  FSETP.GEU.AND P2, PT, |R145|.reuse, 1.175494350822287508e-38, PT ;  /* 0x008000009100780b */ /* 0x040fe20003f4e200 */
[----:B------:R-:W-:Y:S01]  /*8a20*/  FFMA.FTZ R7, R6, 1.1920928955078125e-07, R7 ;  /* 0x3400000006077823 */ /* 0x000fe20000010007 */
[----:B------:R-:W-:Y:S01]  /*8a30*/  @P1 FMUL R145, R145, 0.25 ;  /* 0x3e80000091911820 */ /* 0x000fe20000400000 */
[----:B------:R-:W-:Y:S01]  /*8a40*/  FFMA.FTZ R6, R11, 1.1920928955078125e-07, R10 ;  /* 0x340000000b067823 */ /* 0x000fe2000001000a */
[----:B------:R-:W-:Y:S01]  /*8a50*/  @!P4 FMUL R71, R71, 16777216 ;  /* 0x4b8000004747c820 */ /* 0x000fe20000400000 */
[----:B------:R-:W0:Y:S01]  /*8a60*/  MUFU.RCP R10, R146 ;  /* 0x00000092000a7308 */ /* 0x000e220000001000 */
[----:B------:R-:W-:Y:S01]  /*8a70*/  @!P4 FMUL R91, R91, 16777216 ;  /* 0x4b8000005b5bc820 */ /* 0x000fe20000400000 */
        /* <DEDUP_REMOVED lines=23> */
[C---:B0-----:R-:W-:Y:S01]  /*8bf0*/  FMUL R87, R10.reuse, R87 ;  /* 0x000000570a577220 */ /* 0x041fe20000400000 */
[C---:B------:R-:W-:Y:S01]  /*8c00*/  FMUL R14, R10.reuse, R13 ;  /* 0x0000000d0a0e7220 */ /* 0x040fe20000400000 */
        /* <DEDUP_REMOVED lines=29> */
[----:B------:R-:W-:Y:S01]  /*8de0*/  FMUL R70, R10, R137 ;  /* 0x000000890a467220 */ /* 0x000fe20000400000 */
        /* <DEDUP_REMOVED lines=24> */
[----:B------:R-:W-:Y:S01]  /*8f70*/  F2FP.SATFINITE.E4M3.F32.PACK_AB_MERGE_C R69, R69, R12, RZ ;  /* 0x0000000c4545723e */ /* 0x000fe200048070ff */
[C---:B------:R-:W-:Y:S01]  /*8f80*/  FMUL R41, R10.reuse, R41 ;  /* 0x000000290a297220 */ /* 0x040fe20000400000 */
[----:B------:R-:W0:Y:S01]  /*8f90*/  LDC R12, c[0x0][0x278] ;  /* 0x00009e00ff0c7b82 */ /* 0x000e220000000800 */
[C---:B------:R-:W-:Y:S01]  /*8fa0*/  FMUL R58, R10.reuse, R115 ;  /* 0x000000730a3a7220 */ /* 0x040fe20000400000 */
        /* <DEDUP_REMOVED lines=38> */
[----:B------:R-:W-:Y:S01]  /*9210*/  F2FP.SATFINITE.E4M3.F32.PACK_AB_MERGE_C R41, R41, R58, RZ ;  /* 0x0000003a2929723e */ /* 0x000fe200048070ff */
[----:B------:R-:W-:Y:S01]  /*9220*/  FMUL R10, R10, R127 ;  /* 0x0000007f0a0a7220 */ /* 0x000fe20000400000 */
[----:B------:R-:W-:Y:S01]  /*9230*/  F2FP.SATFINITE.E4M3.F32.PACK_AB_MERGE_C R45, R45, R54, RZ ;  /* 0x000000362d2d723e */ /* 0x000fe200048070ff */
[----:B------:R-:W-:Y:S01]  /*9240*/  ULEA UR4, UR10, UR5, 0x4 ;  /* 0x000000050a047291 */ /* 0x000fe2000f8e203f */
[----:B------:R-:W-:Y:S01]  /*9250*/  F2FP.SATFINITE.E4M3.F32.PACK_AB_MERGE_C R49, R49, R50, RZ ;  /* 0x000000323131723e */ /* 0x000fe200048070ff */
[----:B------:R-:W-:Y:S01]  /*9260*/  IMAD.IADD R8, R5, 0x1, -R8 ;  /* 0x0000000105087824 */ /* 0x000fe200078e0a08 */
[----:B------:R-:W-:Y:S01]  /*9270*/  F2FP.SATFINITE.E4M3.F32.PACK_AB_MERGE_C R25, R25, R72, RZ ;  /* 0x000000481919723e */ /* 0x000fe200048070ff */
[----:B------:R-:W-:Y:S01]  /*9280*/  IMAD.IADD R9, R4, 0x1, -R9 ;  /* 0x0000000104097824 */ /* 0x000fe200078e0a09 */
[----:B------:R-:W-:-:S02]  /*9290*/  F2FP.SATFINITE.E4M3.F32.PACK_AB_MERGE_C R29, R29, R68, RZ ;  /* 0x000000441d1d723e */ /* 0x000fc400048070ff */
[----:B------:R-:W-:Y:S02]  /*92a0*/  LOP3.LUT R72, R49, 0xffff, RZ, 0xc0, !PT ;  /* 0x0000ffff31487812 */ /* 0x000fe400078ec0ff */
[----:B------:R-:W-:Y:S02]  /*92b0*/  LOP3.LUT R41, R41, 0xffff, RZ, 0xc0, !PT ;  /* 0x0000ffff29297812 */ /* 0x000fe400078ec0ff */
[----:B------:R-:W-:Y:S02]  /*92c0*/  LOP3.LUT R68, R45, 0xffff, RZ, 0xc0, !PT ;  /* 0x0000ffff2d447812 */ /* 0x000fe400078ec0ff */
[----:B------:R-:W-:Y:S02]  /*92d0*/  SHF.R.U32.HI R15, RZ, 0x6, R154 ;  /* 0x00000006ff0f7819 */ /* 0x000fe4000001169a */
[----:B------:R-:W-:Y:S02]  /*92e0*/  F2FP.SATFINITE.E4M3.F32.PACK_AB_MERGE_C R10, R33, R10, RZ ;  /* 0x0000000a210a723e */ /* 0x000fe400048070ff */
[----:B------:R-:W-:-:S02]  /*92f0*/  F2FP.SATFINITE.E4M3.F32.PACK_AB_MERGE_C R66, R129, R66, RZ ;  /* 0x000000428142723e */ /* 0x000fc400048070ff */
[----:B------:R-:W-:Y:S02]  /*9300*/  PRMT R54, R72, 0x3340, R1 ;  /* 0x0000334048367816 */ /* 0x000fe40000000001 */
[----:B------:R-:W-:Y:S02]  /*9310*/  PRMT R13, R41, 0x3340, R68 ;  /* 0x00003340290d7816 */ /* 0x000fe40000000044 */
[----:B------:R-:W-:Y:S02]  /*9320*/  F2FP.SATFINITE.E4M3.F32.PACK_AB_MERGE_C R37, R37, R62, RZ ;  /* 0x0000003e2525723e */ /* 0x000fe400048070ff */
[----:B------:R-:W-:Y:S02]  /*9330*/  F2FP.SATFINITE.E4M3.F32.PACK_AB_MERGE_C R28, R73, R28, RZ ;  /* 0x0000001c491c723e */ /* 0x000fe400048070ff */
[----:B------:R-:W-:Y:S02]  /*9340*/  F2FP.SATFINITE.E4M3.F32.PACK_AB_MERGE_C R24, R77, R24, RZ ;  /* 0x000000184d18723e */ /* 0x000fe400048070ff */
[----:B------:R-:W-:-:S02]  /*9350*/  F2FP.SATFINITE.E4M3.F32.PACK_AB_MERGE_C R20, R81, R20, RZ ;  /* 0x000000145114723e */ /* 0x000fc400048070ff */
[----:B------:R-:W-:Y:S02]  /*9360*/  SGXT.U32 R15, R15, 0x2 ;  /* 0x000000020f0f781a */ /* 0x000fe40000000000 */
[----:B------:R-:W-:Y:S02]  /*9370*/  LOP3.LUT R27, R25, 0xffff, RZ, 0xc0, !PT ;  /* 0x0000ffff191b7812 */ /* 0x000fe400078ec0ff */
[----:B------:R-:W-:Y:S02]  /*9380*/  LOP3.LUT R58, R29, 0xffff, RZ, 0xc0, !PT ;  /* 0x0000ffff1d3a7812 */ /* 0x000fe400078ec0ff */
[----:B------:R-:W-:Y:S02]  /*9390*/  LOP3.LUT R62, R10, 0xffff, RZ, 0xc0, !PT ;  /* 0x0000ffff0a3e7812 */ /* 0x000fe400078ec0ff */
[----:B------:R-:W-:Y:S02]  /*93a0*/  F2FP.SATFINITE.E4M3.F32.PACK_AB_MERGE_C R42, R57, R42, RZ ;  /* 0x0000002a392a723e */ /* 0x000fe400048070ff */
[----:B------:R-:W-:-:S02]  /*93b0*/  F2FP.SATFINITE.E4M3.F32.PACK_AB_MERGE_C R38, R61, R38, RZ ;  /* 0x000000263d26723e */ /* 0x000fc400048070ff */
[----:B------:R-:W-:Y:S02]  /*93c0*/  F2FP.SATFINITE.E4M3.F32.PACK_AB_MERGE_C R34, R65, R34, RZ ;  /* 0x000000224122723e */ /* 0x000fe400048070ff */
[----:B------:R-:W-:Y:S02]  /*93d0*/  F2FP.SATFINITE.E4M3.F32.PACK_AB_MERGE_C R70, R135, R70, RZ ;  /* 0x000000468746723e */ /* 0x000fe400048070ff */
[----:B------:R-:W-:Y:S01]  /*93e0*/  F2FP.SATFINITE.E4M3.F32.PACK_AB_MERGE_C R64, R123, R64, RZ ;  /* 0x000000407b40723e */ /* 0x000fe200048070ff */
[----:B------:R-:W3:Y:S01]  /*93f0*/  LDC.64 R134, c[0x0][0x228] ;  /* 0x00008a00ff867b82 */ /* 0x000ee20000000a00 */
[----:B------:R-:W-:Y:S01]  /*9400*/  PRMT R21, R13, 0x5410, R54 ;  /* 0x000054100d157816 */ /* 0x000fe20000000036 */
[----:B0-----:R-:W-:Y:S01]  /*9410*/  IMAD R13, R15, R12, RZ ;  /* 0x0000000c0f0d7224 */ /* 0x001fe200078e02ff */
[----:B------:R-:W-:Y:S02]  /*9420*/  LOP3.LUT R35, R66, 0xffff, RZ, 0xc0, !PT ;  /* 0x0000ffff42237812 */ /* 0x000fe400078ec0ff */
[----:B------:R-:W-:Y:S01]  /*9430*/  LOP3.LUT R66, R20, 0xffff, RZ, 0xc0, !PT ;  /* 0x0000ffff14427812 */ /* 0x000fe200078ec0ff */
[----:B------:R-:W-:Y:S01]  /*9440*/  IMAD R15, R12, 0x4, R13 ;  /* 0x000000040c0f7824 */ /* 0x000fe200078e020d */
[----:B------:R-:W-:-:S02]  /*9450*/  LOP3.LUT R39, R28, 0xffff, RZ, 0xc0, !PT ;  /* 0x0000ffff1c277812 */ /* 0x000fc400078ec0ff */
[----:B------:R-:W-:Y:S02]  /*9460*/  LOP3.LUT R54, R24, 0xffff, RZ, 0xc0, !PT ;  /* 0x0000ffff18367812 */ /* 0x000fe400078ec0ff */
[----:B------:R-:W-:Y:S02]  /*9470*/  PRMT R11, R62, 0x3340, R1 ;  /* 0x000033403e0b7816 */ /* 0x000fe40000000001 */
[----:B------:R-:W-:Y:S02]  /*9480*/  PRMT R10, R27, 0x3340, R58 ;  /* 0x000033401b0a7816 */ /* 0x000fe4000000003a */
[----:B------:R-:W-:Y:S02]  /*9490*/  F2FP.SATFINITE.E4M3.F32.PACK_AB_MERGE_C R52, R105, R52, RZ ;  /* 0x000000346934723e */ /* 0x000fe400048070ff */
[----:B------:R-:W-:Y:S02]  /*94a0*/  LOP3.LUT R42, R42, 0xffff, RZ, 0xc0, !PT ;  /* 0x0000ffff2a2a7812 */ /* 0x000fe400078ec0ff */
[----:B------:R-:W-:-:S02]  /*94b0*/  LOP3.LUT R31, R38, 0xffff, RZ, 0xc0, !PT ;  /* 0x0000ffff261f7812 */ /* 0x000fc400078ec0ff */
[----:B------:R-:W-:Y:S02]  /*94c0*/  LOP3.LUT R34, R34, 0xffff, RZ, 0xc0, !PT ;  /* 0x0000ffff22227812 */ /* 0x000fe400078ec0ff */
[----:B------:R-:W-:Y:S02]  /*94d0*/  F2FP.SATFINITE.E4M3.F32.PACK_AB_MERGE_C R56, R111, R56, RZ ;  /* 0x000000386f38723e */ /* 0x000fe400048070ff */
[----:B------:R-:W-:Y:S02]  /*94e0*/  F2FP.SATFINITE.E4M3.F32.PACK_AB_MERGE_C R48, R51, R48, RZ ;  /* 0x000000303330723e */ /* 0x000fe400048070ff */
[----:B------:R-:W-:Y:S02]  /*94f0*/  F2FP.SATFINITE.E4M3.F32.PACK_AB_MERGE_C R40, R59, R40, RZ ;  /* 0x000000283b28723e */ /* 0x000fe400048070ff */
[----:B------:R-:W-:Y:S02]  /*9500*/  F2FP.SATFINITE.E4M3.F32.PACK_AB_MERGE_C R36, R63, R36, RZ ;  /* 0x000000243f24723e */ /* 0x000fe400048070ff */
[----:B------:R-:W-:-:S02]  /*9510*/  F2FP.SATFINITE.E4M3.F32.PACK_AB_MERGE_C R32, R67, R32, RZ ;  /* 0x000000204320723e */ /* 0x000fc400048070ff */
[----:B------:R-:W-:Y:S02]  /*9520*/  F2FP.SATFINITE.E4M3.F32.PACK_AB_MERGE_C R87, R87, R14, RZ ;  /* 0x0000000e5757723e */ /* 0x000fe400048070ff */
[----:B------:R-:W-:Y:S02]  /*9530*/  LOP3.LUT R70, R70, 0xffff, RZ, 0xc0, !PT ;  /* 0x0000ffff46467812 */ /* 0x000fe400078ec0ff */
[----:B------:R-:W-:Y:S02]  /*9540*/  LOP3.LUT R64, R64, 0xffff, RZ, 0xc0, !PT ;  /* 0x0000ffff40407812 */ /* 0x000fe400078ec0ff */
[----:B------:R-:W-:Y:S02]  /*9550*/  F2FP.SATFINITE.E4M3.F32.PACK_AB_MERGE_C R26, R75, R26, RZ ;  /* 0x0000001a4b1a723e */ /* 0x000fe400048070ff */
[----:B------:R-:W-:Y:S02]  /*9560*/  F2FP.SATFINITE.E4M3.F32.PACK_AB_MERGE_C R22, R79, R22, RZ ;  /* 0x000000164f16723e */ /* 0x000fe400048070ff */
[----:B------:R-:W-:-:S02]  /*9570*/  F2FP.SATFINITE.E4M3.F32.PACK_AB_MERGE_C R18, R83, R18, RZ ;  /* 0x000000125312723e */ /* 0x000fc400048070ff */
[----:B------:R-:W-:Y:S02]  /*9580*/  PRMT R17, R66, 0x3340, R1 ;  /* 0x0000334042117816 */ /* 0x000fe40000000001 */
[----:B------:R-:W-:Y:S02]  /*9590*/  PRMT R14, R39, 0x3340, R54 ;  /* 0x00003340270e7816 */ /* 0x000fe40000000036 */
[----:B------:R-:W-:Y:S02]  /*95a0*/  PRMT R50, R10, 0x5410, R11 ;  /* 0x000054100a327816 */ /* 0x000fe4000000000b */
[----:B------:R-:W-:Y:S02]  /*95b0*/  F2FP.SATFINITE.E4M3.F32.PACK_AB_MERGE_C R85, R85, R16, RZ ;  /* 0x000000105555723e */ /* 0x000fe400048070ff */
[----:B------:R-:W-:Y:S02]  /*95c0*/  PRMT R11, R34, 0x3340, R1 ;  /* 0x00003340220b7816 */ /* 0x000fe40000000001 */
[----:B------:R-:W-:-:S02]  /*95d0*/  PRMT R10, R42, 0x3340, R31 ;  /* 0x000033402a0a7816 */ /* 0x000fc4000000001f */
[----:B------:R-:W-:Y:S02]  /*95e0*/  LOP3.LUT R43, R52, 0xffff, RZ, 0xc0, !PT ;  /* 0x0000ffff342b7812 */ /* 0x000fe400078ec0ff */
[----:B------:R-:W-:Y:S02]  /*95f0*/  PRMT R19, R64, 0x3340, R1 ;  /* 0x0000334040137816 */ /* 0x000fe40000000001 */
[----:B------:R-:W-:Y:S02]  /*9600*/  PRMT R16, R70, 0x3340, R35 ;  /* 0x0000334046107816 */ /* 0x000fe40000000023 */
[----:B------:R-:W-:Y:S02]  /*9610*/  LOP3.LUT R56, R56, 0xffff, RZ, 0xc0, !PT ;  /* 0x0000ffff38387812 */ /* 0x000fe400078ec0ff */
[----:B------:R-:W-:Y:S02]  /*9620*/  LOP3.LUT R48, R48, 0xffff, RZ, 0xc0, !PT ;  /* 0x0000ffff30307812 */ /* 0x000fe400078ec0ff */
[----:B------:R-:W-:-:S02]  /*9630*/  LOP3.LUT R20, R40, 0xffff, RZ, 0xc0, !PT ;  /* 0x0000ffff28147812 */ /* 0x000fc400078ec0ff */
[----:B------:R-:W-:Y:S02]  /*9640*/  LOP3.LUT R45, R36, 0xffff, RZ, 0xc0, !PT ;  /* 0x0000ffff242d7812 */ /* 0x000fe400078ec0ff */
[----:B------:R-:W-:Y:S02]  /*9650*/  LOP3.LUT R52, R32, 0xffff, RZ, 0xc0, !PT ;  /* 0x0000ffff20347812 */ /* 0x000fe400078ec0ff */
[----:B------:R-:W-:Y:S01]  /*9660*/  PRMT R28, R14, 0x5410, R17 ;  /* 0x000054100e1c7816 */ /* 0x000fe20000000011 */
[----:B------:R-:W-:Y:S01]  /*9670*/  IMAD R17, R12, 0x4, R15 ;  /* 0x000000040c117824 */ /* 0x000fe200078e020f */
[----:B------:R-:W-:Y:S02]  /*9680*/  LOP3.LUT R47, R26, 0xffff, RZ, 0xc0, !PT ;  /* 0x0000ffff1a2f7812 */ /* 0x000fe400078ec0ff */
[----:B------:R-:W-:Y:S02]  /*9690*/  LOP3.LUT R74, R18, 0xffff, RZ, 0xc0, !PT ;  /* 0x0000ffff124a7812 */ /* 0x000fe400078ec0ff */
[----:B------:R-:W-:-:S02]  /*96a0*/  LOP3.LUT R22, R22, 0xffff, RZ, 0xc0, !PT ;  /* 0x0000ffff16167812 */ /* 0x000fc400078ec0ff */
[----:B------:R-:W-:Y:S02]  /*96b0*/  PRMT R24, R10, 0x5410, R11 ;  /* 0x000054100a187816 */ /* 0x000fe4000000000b */
[----:B------:R-:W-:Y:S01]  /*96c0*/  PRMT R51, R16, 0x5410, R19 ;  /* 0x0000541010337816 */ /* 0x000fe20000000013 */
[----:B------:R-:W-:Y:S01]  /*96d0*/  IMAD R19, R12, 0x8, R17 ;  /* 0x000000080c137824 */ /* 0x000fe200078e0211 */
[--C-:B------:R-:W-:Y:S02]  /*96e0*/  PRMT R11, R48, 0x3340, R1.reuse ;  /* 0x00003340300b7816 */ /* 0x100fe40000000001 */
[----:B------:R-:W-:Y:S02]  /*96f0*/  PRMT R23, R52, 0x3340, R1 ;  /* 0x0000334034177816 */ /* 0x000fe40000000001 */
[----:B------:R-:W-:Y:S02]  /*9700*/  PRMT R10, R56, 0x3340, R43 ;  /* 0x00003340380a7816 */ /* 0x000fe4000000002b */
[----:B------:R-:W-:-:S02]  /*9710*/  PRMT R14, R20, 0x3340, R45 ;  /* 0x00003340140e7816 */ /* 0x000fc4000000002d */
[----:B------:R-:W-:Y:S02]  /*9720*/  PRMT R25, R74, 0x3340, R1 ;  /* 0x000033404a197816 */ /* 0x000fe40000000001 */
[----:B------:R-:W-:Y:S02]  /*9730*/  PRMT R16, R47, 0x3340, R22 ;  /* 0x000033402f107816 */ /* 0x000fe40000000016 */
[----:B------:R-:W-:Y:S02]  /*9740*/  F2FP.SATFINITE.E4M3.F32.PACK_AB_MERGE_C R44, R55, R44, RZ ;  /* 0x0000002c372c723e */ /* 0x000fe400048070ff */
[----:B------:R-:W-:Y:S02]  /*9750*/  PRMT R65, R10, 0x5410, R11 ;  /* 0x000054100a417816 */ /* 0x000fe4000000000b */
[----:B------:R-:W-:Y:S02]  /*9760*/  PRMT R55, R14, 0x5410, R23 ;  /* 0x000054100e377816 */ /* 0x000fe40000000017 */
[----:B------:R-:W-:Y:S01]  /*9770*/  PRMT R38, R16, 0x5410, R25 ;  /* 0x0000541010267816 */ /* 0x000fe20000000019 */
[----:B------:R-:W-:Y:S01]  /*9780*/  IMAD R25, R12, 0x4, R19 ;  /* 0x000000040c197824 */ /* 0x000fe200078e0213 */
[----:B------:R-:W-:-:S02]  /*9790*/  SHF.R.U32.HI R10, RZ, 0x8, R27 ;  /* 0x00000008ff0a7819 */ /* 0x000fc4000001161b */
[----:B------:R-:W-:Y:S01]  /*97a0*/  SHF.R.U32.HI R11, RZ, 0x8, R58 ;  /* 0x00000008ff0b7819 */ /* 0x000fe2000001163a */
[C---:B------:R-:W-:Y:S01]  /*97b0*/  IMAD R27, R12.reuse, 0x4, R25 ;  /* 0x000000040c1b7824 */ /* 0x040fe200078e0219 */
[----:B------:R-:W-:Y:S02]  /*97c0*/  SHF.R.U32.HI R14, RZ, 0x8, R62 ;  /* 0x00000008ff0e7819 */ /* 0x000fe4000001163e */
[----:B------:R-:W-:Y:S01]  /*97d0*/  LOP3.LUT R11, R11, 0xffff, RZ, 0xc0, !PT ;  /* 0x0000ffff0b0b7812 */ /* 0x000fe200078ec0ff */
[----:B------:R-:W-:Y:S01]  /*97e0*/  IMAD R29, R12, 0x8, R27 ;  /* 0x000000080c1d7824 */ /* 0x000fe200078e021b */
[----:B------:R-:W-:Y:S02]  /*97f0*/  LOP3.LUT R10, R10, 0xffff, RZ, 0xc0, !PT ;  /* 0x0000ffff0a0a7812 */ /* 0x000fe400078ec0ff */
[----:B------:R-:W-:Y:S02]  /*9800*/  LOP3.LUT R14, R14, 0xffff, RZ, 0xc0, !PT ;  /* 0x0000ffff0e0e7812 */ /* 0x000fe400078ec0ff */
[----:B------:R-:W-:-:S02]  /*9810*/  SHF.R.U32.HI R16, RZ, 0x8, R41 ;  /* 0x00000008ff107819 */ /* 0x000fc40000011629 */
[----:B------:R-:W-:Y:S02]  /*9820*/  PRMT R26, R10, 0x3340, R11 ;  /* 0x000033400a1a7816 */ /* 0x000fe4000000000b */
[----:B------:R-:W-:Y:S02]  /*9830*/  PRMT R49, R14, 0x3340, R1 ;  /* 0x000033400e317816 */ /* 0x000fe40000000001 */
[----:B------:R-:W-:Y:S02]  /*9840*/  SHF.R.U32.HI R10, RZ, 0x8, R72 ;  /* 0x00000008ff0a7819 */ /* 0x000fe40000011648 */
[----:B------:R-:W-:Y:S01]  /*9850*/  SHF.R.U32.HI R14, RZ, 0x8, R31 ;  /* 0x00000008ff0e7819 */ /* 0x000fe2000001161f */
[----:B------:R-:W-:Y:S01]  /*9860*/  IMAD R31, R12, 0x4, R29 ;  /* 0x000000040c1f7824 */ /* 0x000fe200078e021d */
[----:B------:R-:W-:Y:S02]  /*9870*/  SHF.R.U32.HI R11, RZ, 0x8, R42 ;  /* 0x00000008ff0b7819 */ /* 0x000fe4000001162a */
[----:B------:R-:W-:Y:S01]  /*9880*/  LOP3.LUT R23, R16, 0xffff, RZ, 0xc0, !PT ;  /* 0x0000ffff10177812 */ /* 0x000fe200078ec0ff */
[----:B------:R-:W-:Y:S01]  /*9890*/  IMAD R33, R12, 0x4, R31 ;  /* 0x000000040c217824 */ /* 0x000fe200078e021f */
[----:B------:R-:W-:-:S02]  /*98a0*/  SHF.R.U32.HI R16, RZ, 0x8, R34 ;  /* 0x00000008ff107819 */ /* 0x000fc40000011622 */
[----:B------:R-:W-:Y:S02]  /*98b0*/  LOP3.LUT R10, R10, 0xffff, RZ, 0xc0, !PT ;  /* 0x0000ffff0a0a7812 */ /* 0x000fe400078ec0ff */
[----:B------:R-:W-:Y:S02]  /*98c0*/  LOP3.LUT R14, R14, 0xffff, RZ, 0xc0, !PT ;  /* 0x0000ffff0e0e7812 */ /* 0x000fe400078ec0ff */
[----:B------:R-:W-:Y:S02]  /*98d0*/  LOP3.LUT R11, R11, 0xffff, RZ, 0xc0, !PT ;  /* 0x0000ffff0b0b7812 */ /* 0x000fe400078ec0ff */
[----:B------:R-:W-:Y:S02]  /*98e0*/  F2FP.SATFINITE.E4M3.F32.PACK_AB_MERGE_C R46, R53, R46, RZ ;  /* 0x0000002e352e723e */ /* 0x000fe400048070ff */
[----:B------:R-:W-:Y:S02]  /*98f0*/  SHF.R.U32.HI R18, RZ, 0x8, R68 ;  /* 0x00000008ff127819 */ /* 0x000fe40000011644 */
[----:B------:R-:W-:-:S02]  /*9900*/  LOP3.LUT R16, R16, 0xffff, RZ, 0xc0, !PT ;  /* 0x0000ffff10107812 */ /* 0x000fc400078ec0ff */
[----:B------:R-:W-:Y:S02]  /*9910*/  PRMT R53, R10, 0x3340, R1 ;  /* 0x000033400a357816 */ /* 0x000fe40000000001 */
[----:B------:R-:W-:Y:S02]  /*9920*/  PRMT R34, R11, 0x3340, R14 ;  /* 0x000033400b227816 */ /* 0x000fe4000000000e */
[----:B------:R-:W-:Y:S02]  /*9930*/  SHF.R.U32.HI R10, RZ, 0x8, R70 ;  /* 0x00000008ff0a7819 */ /* 0x000fe40000011646 */
[----:B------:R-:W-:Y:S01]  /*9940*/  SHF.R.U32.HI R11, RZ, 0x8, R35 ;  /* 0x00000008ff0b7819 */ /* 0x000fe20000011623 */
[----:B------:R-:W-:Y:S01]  /*9950*/  IMAD R35, R12, 0x8, R33 ;  /* 0x000000080c237824 */ /* 0x000fe200078e0221 */
[----:B------:R-:W-:Y:S02]  /*9960*/  LOP3.LUT R18, R18, 0xffff, RZ, 0xc0, !PT ;  /* 0x0000ffff12127812 */ /* 0x000fe400078ec0ff */
[----:B------:R-:W-:-:S02]  /*9970*/  PRMT R57, R16, 0x3340, R1 ;  /* 0x0000334010397816 */ /* 0x000fc40000000001 */
[----:B------:R-:W-:Y:S01]  /*9980*/  SHF.R.U32.HI R14, RZ, 0x8, R39 ;  /* 0x00000008ff0e7819 */ /* 0x000fe20000011627 */
[C---:B------:R-:W-:Y:S01]  /*9990*/  IMAD R39, R12.reuse, 0x4, R35 ;  /* 0x000000040c277824 */ /* 0x040fe200078e0223 */
[----:B------:R-:W-:Y:S02]  /*99a0*/  SHF.R.U32.HI R16, RZ, 0x8, R54 ;  /* 0x00000008ff107819 */ /* 0x000fe40000011636 */
[----:B------:R-:W-:Y:S01]  /*99b0*/  LOP3.LUT R11, R11, 0xffff, RZ, 0xc0, !PT ;  /* 0x0000ffff0b0b7812 */ /* 0x000fe200078ec0ff */
[----:B------:R-:W-:Y:S01]  /*99c0*/  IMAD R41, R12, 0x4, R39 ;  /* 0x000000040c297824 */ /* 0x000fe200078e0227 */
[----:B------:R-:W-:Y:S02]  /*99d0*/  LOP3.LUT R10, R10, 0xffff, RZ, 0xc0, !PT ;  /* 0x0000ffff0a0a7812 */ /* 0x000fe400078ec0ff */
[----:B------:R-:W-:Y:S02]  /*99e0*/  PRMT R32, R23, 0x3340, R18 ;  /* 0x0000334017207816 */ /* 0x000fe40000000012 */
[----:B------:R-:W-:-:S02]  /*99f0*/  LOP3.LUT R16, R16, 0xffff, RZ, 0xc0, !PT ;  /* 0x0000ffff10107812 */ /* 0x000fc400078ec0ff */
[----:B------:R-:W-:Y:S02]  /*9a00*/  LOP3.LUT R23, R14, 0xffff, RZ, 0xc0, !PT ;  /* 0x0000ffff0e177812 */ /* 0x000fe400078ec0ff */
[----:B------:R-:W-:Y:S02]  /*9a10*/  PRMT R40, R10, 0x3340, R11 ;  /* 0x000033400a287816 */ /* 0x000fe4000000000b */
[----:B------:R-:W-:Y:S01]  /*9a20*/  SHF.R.U32.HI R14, RZ, 0x8, R43 ;  /* 0x00000008ff0e7819 */ /* 0x000fe2000001162b */
[----:B------:R-:W-:Y:S01]  /*9a30*/  IMAD R43, R12, 0x8, R41 ;  /* 0x000000080c2b7824 */ /* 0x000fe200078e0229 */
[----:B------:R-:W-:Y:S02]  /*9a40*/  SHF.R.U32.HI R11, RZ, 0x8, R56 ;  /* 0x00000008ff0b7819 */ /* 0x000fe40000011638 */
[----:B------:R-:W-:Y:S02]  /*9a50*/  PRMT R36, R23, 0x3340, R16 ;  /* 0x0000334017247816 */ /* 0x000fe40000000010 */
[----:B------:R-:W-:-:S02]  /*9a60*/  SHF.R.U32.HI R16, RZ, 0x8, R48 ;  /* 0x00000008ff107819 */ /* 0x000fc40000011630 */
[----:B------:R-:W-:Y:S02]  /*9a70*/  LOP3.LUT R14, R14, 0xffff, RZ, 0xc0, !PT ;  /* 0x0000ffff0e0e7812 */ /* 0x000fe400078ec0ff */
[----:B------:R-:W-:Y:S02]  /*9a80*/  LOP3.LUT R11, R11, 0xffff, RZ, 0xc0, !PT ;  /* 0x0000ffff0b0b7812 */ /* 0x000fe400078ec0ff */
[----:B------:R-:W-:Y:S02]  /*9a90*/  LOP3.LUT R16, R16, 0xffff, RZ, 0xc0, !PT ;  /* 0x0000ffff10107812 */ /* 0x000fe400078ec0ff */
[----:B------:R-:W-:Y:S02]  /*9aa0*/  PRMT R42, R11, 0x3340, R14 ;  /* 0x000033400b2a7816 */ /* 0x000fe4000000000e */
[----:B------:R-:W-:Y:S02]  /*9ab0*/  F2FP.SATFINITE.E4M3.F32.PACK_AB_MERGE_C R60, R117, R60, RZ ;  /* 0x0000003c753c723e */ /* 0x000fe400048070ff */
[----:B------:R-:W-:Y:S01]  /*9ac0*/  SHF.R.U32.HI R11, RZ, 0x8, R45 ;  /* 0x00000008ff0b7819 */ /* 0x000fe2000001162d */
[----:B------:R-:W-:Y:S01]  /*9ad0*/  IMAD R45, R12, 0x4, R43 ;  /* 0x000000040c2d7824 */ /* 0x000fe200078e022b */
[----:B------:R-:W-:-:S02]  /*9ae0*/  PRMT R63, R16, 0x3340, R1 ;  /* 0x00003340103f7816 */ /* 0x000fc40000000001 */
[----:B------:R-:W-:Y:S02]  /*9af0*/  F2FP.SATFINITE.E4M3.F32.PACK_AB_MERGE_C R30, R71, R30, RZ ;  /* 0x0000001e471e723e */ /* 0x000fe400048070ff */
[----:B------:R-:W-:Y:S01]  /*9b00*/  SHF.R.U32.HI R16, RZ, 0x8, R47 ;  /* 0x00000008ff107819 */ /* 0x000fe2000001162f */
[----:B------:R-:W-:Y:S01]  /*9b10*/  IMAD R47, R12, 0x4, R45 ;  /* 0x000000040c2f7824 */ /* 0x000fe200078e022d */
[----:B------:R-:W-:Y:S02]  /*9b20*/  LOP3.LUT R60, R60, 0xffff, RZ, 0xc0, !PT ;  /* 0x0000ffff3c3c7812 */ /* 0x000fe400078ec0ff */
[----:B------:R-:W-:Y:S02]  /*9b30*/  SHF.R.U32.HI R10, RZ, 0x8, R64 ;  /* 0x00000008ff0a7819 */ /* 0x000fe40000011640 */
[----:B------:R-:W-:Y:S02]  /*9b40*/  SHF.R.U32.HI R18, RZ, 0x8, R66 ;  /* 0x00000008ff127819 */ /* 0x000fe40000011642 */
[----:B------:R-:W-:-:S02]  /*9b50*/  LOP3.LUT R30, R30, 0xffff, RZ, 0xc0, !PT ;  /* 0x0000ffff1e1e7812 */ /* 0x000fc400078ec0ff */
[----:B------:R-:W-:Y:S01]  /*9b60*/  PRMT R64, R51, 0x4210, R60 ;  /* 0x0000421033407816 */ /* 0x000fe2000000003c */
[----:B------:R-:W-:Y:S01]  /*9b70*/  IMAD R51, R12, 0x8, R47 ;  /* 0x000000080c337824 */ /* 0x000fe200078e022f */
[----:B------:R-:W-:Y:S02]  /*9b80*/  LOP3.LUT R18, R18, 0xffff, RZ, 0xc0, !PT ;  /* 0x0000ffff12127812 */ /* 0x000fe400078ec0ff */
[----:B------:R-:W-:Y:S01]  /*9b90*/  PRMT R66, R55, 0x4210, R30 ;  /* 0x0000421037427816 */ /* 0x000fe2000000001e */
[----:B------:R-:W-:Y:S01]  /*9ba0*/  IMAD R55, R12, 0x4, R51 ;  /* 0x000000040c377824 */ /* 0x000fe200078e0233 */
[----:B------:R-:W-:Y:S02]  /*9bb0*/  LOP3.LUT R10, R10, 0xffff, RZ, 0xc0, !PT ;  /* 0x0000ffff0a0a7812 */ /* 0x000fe400078ec0ff */
[----:B------:R-:W-:Y:S02]  /*9bc0*/  PRMT R59, R18, 0x3340, R1 ;  /* 0x00003340123b7816 */ /* 0x000fe40000000001 */
[----:B------:R-:W-:Y:S01]  /*9bd0*/  PRMT R34, R34, 0x5410, R57 ;  /* 0x0000541022227816 */ /* 0x000fe20000000039 */
[----:B------:R-:W-:Y:S01]  /*9be0*/  IMAD R57, R12, 0x4, R55 ;  /* 0x000000040c397824 */ /* 0x000fe200078e0237 */
[----:B------:R-:W-:-:S02]  /*9bf0*/  PRMT R61, R10, 0x3340, R1 ;  /* 0x000033400a3d7816 */ /* 0x000fc40000000001 */
[----:B------:R-:W-:Y:S02]  /*9c00*/  SHF.R.U32.HI R10, RZ, 0x8, R20 ;  /* 0x00000008ff0a7819 */ /* 0x000fe40000011614 */
[----:B------:R-:W-:Y:S02]  /*9c10*/  SHF.R.U32.HI R14, RZ, 0x8, R52 ;  /* 0x00000008ff0e7819 */ /* 0x000fe40000011634 */
[----:B------:R-:W-:Y:S01]  /*9c20*/  PRMT R36, R36, 0x5410, R59 ;  /* 0x0000541024247816 */ /* 0x000fe2000000003b */
[----:B------:R-:W-:Y:S01]  /*9c30*/  IMAD R59, R12, 0x8, R57 ;  /* 0x000000080c3b7824 */ /* 0x000fe200078e0239 */
[----:B------:R-:W-:Y:S02]  /*9c40*/  SHF.R.U32.HI R18, RZ, 0x8, R22 ;  /* 0x00000008ff127819 */ /* 0x000fe40000011616 */
[----:B------:R-:W-:Y:S02]  /*9c50*/  LOP3.LUT R11, R11, 0xffff, RZ, 0xc0, !PT ;  /* 0x0000ffff0b0b7812 */ /* 0x000fe400078ec0ff */
[----:B------:R-:W-:-:S02]  /*9c60*/  LOP3.LUT R10, R10, 0xffff, RZ, 0xc0, !PT ;  /* 0x0000ffff0a0a7812 */ /* 0x000fc400078ec0ff */
[----:B------:R-:W-:Y:S02]  /*9c70*/  LOP3.LUT R14, R14, 0xffff, RZ, 0xc0, !PT ;  /* 0x0000ffff0e0e7812 */ /* 0x000fe400078ec0ff */
[----:B------:R-:W-:Y:S02]  /*9c80*/  LOP3.LUT R44, R44, 0xffff, RZ, 0xc0, !PT ;  /* 0x0000ffff2c2c7812 */ /* 0x000fe400078ec0ff */
[----:B------:R-:W-:Y:S02]  /*9c90*/  LOP3.LUT R87, R87, 0xffff, RZ, 0xc0, !PT ;  /* 0x0000ffff57577812 */ /* 0x000fe400078ec0ff */
[----:B------:R-:W-:Y:S02]  /*9ca0*/  PRMT R26, R26, 0x5410, R49 ;  /* 0x000054101a1a7816 */ /* 0x000fe40000000031 */
[----:B------:R-:W-:Y:S01]  /*9cb0*/  PRMT R49, R40, 0x5410, R61 ;  /* 0x0000541028317816 */ /* 0x000fe2000000003d */
[----:B------:R-:W-:Y:S01]  /*9cc0*/  IMAD R61, R12, 0x4, R59 ;  /* 0x000000040c3d7824 */ /* 0x000fe200078e023b */
[----:B------:R-:W-:-:S02]  /*9cd0*/  LOP3.LUT R18, R18, 0xffff, RZ, 0xc0, !PT ;  /* 0x0000ffff12127812 */ /* 0x000fc400078ec0ff */
[----:B------:R-:W-:Y:S01]  /*9ce0*/  LOP3.LUT R23, R16, 0xffff, RZ, 0xc0, !PT ;  /* 0x0000ffff10177812 */ /* 0x000fe200078ec0ff */
[----:B------:R-:W-:Y:S01]  /*9cf0*/  FADD R16, R9, -1 ;  /* 0xbf80000009107421 */ /* 0x000fe20000000000 */
[----:B------:R-:W-:Y:S02]  /*9d00*/  PRMT R11, R10, 0x3340, R11 ;  /* 0x000033400a0b7816 */ /* 0x000fe4000000000b */
[----:B------:R-:W-:Y:S02]  /*9d10*/  PRMT R14, R14, 0x3340, R1 ;  /* 0x000033400e0e7816 */ /* 0x000fe40000000001 */
[----:B------:R-:W-:Y:S02]  /*9d20*/  LOP3.LUT R37, R37, 0xffff, RZ, 0xc0, !PT ;  /* 0x0000ffff25257812 */ /* 0x000fe400078ec0ff */
[----:B------:R-:W-:Y:S02]  /*9d30*/  LOP3.LUT R46, R46, 0xffff, RZ, 0xc0, !PT ;  /* 0x0000ffff2e2e7812 */ /* 0x000fe400078ec0ff */
[----:B------:R-:W-:-:S02]  /*9d40*/  LOP3.LUT R69, R69, 0xffff, RZ, 0xc0, !PT ;  /* 0x0000ffff45457812 */ /* 0x000fc400078ec0ff */
[----:B------:R-:W-:Y:S02]  /*9d50*/  LOP3.LUT R85, R85, 0xffff, RZ, 0xc0, !PT ;  /* 0x0000ffff55557812 */ /* 0x000fe400078ec0ff */
[----:B------:R-:W-:Y:S02]  /*9d60*/  PRMT R65, R65, 0x4210, R44 ;  /* 0x0000421041417816 */ /* 0x000fe4000000002c */
[----:B------:R-:W-:Y:S02]  /*9d70*/  PRMT R67, R38, 0x4210, R87 ;  /* 0x0000421026437816 */ /* 0x000fe40000000057 */
[----:B------:R-:W-:Y:S02]  /*9d80*/  SHF.R.U32.HI R10, RZ, 0x8, R74 ;  /* 0x00000008ff0a7819 */ /* 0x000fe4000001164a */
[----:B------:R-:W-:Y:S01]  /*9d90*/  PRMT R73, R42, 0x5410, R63 ;  /* 0x000054102a497816 */ /* 0x000fe2000000003f */
[----:B------:R-:W-:Y:S01]  /*9da0*/  IMAD R63, R12, 0x4, R61 ;  /* 0x000000040c3f7824 */ /* 0x000fe200078e023d */
[----:B------:R-:W-:Y:S01]  /*9db0*/  PRMT R18, R23, 0x3340, R18 ;  /* 0x0000334017127816 */ /* 0x000fe20000000012 */
[----:B------:R0:W-:Y:S01]  /*9dc0*/  STS.128 [R3+UR4+0x80], R64 ;  /* 0x0000804003007988 */ /* 0x0001e20008000c04 */
[----:B------:R-:W-:-:S02]  /*9dd0*/  PRMT R20, R50, 0x4210, R37 ;  /* 0x0000421032147816 */ /* 0x000fc40000000025 */
[----:B------:R-:W-:Y:S02]  /*9de0*/  PRMT R21, R21, 0x4210, R46 ;  /* 0x0000421015157816 */ /* 0x000fe4000000002e */
[----:B------:R-:W-:Y:S02]  /*9df0*/  PRMT R22, R24, 0x4210, R69 ;  /* 0x0000421018167816 */ /* 0x000fe40000000045 */
[----:B------:R-:W-:Y:S02]  /*9e00*/  PRMT R23, R28, 0x4210, R85 ;  /* 0x000042101c177816 */ /* 0x000fe40000000055 */
[----:B------:R-:W-:Y:S01]  /*9e10*/  PRMT R81, R11, 0x5410, R14 ;  /* 0x000054100b517816 */ /* 0x000fe2000000000e */
[----:B------:R-:W-:Y:S02]  /*9e20*/  IMAD.MOV.U32 R11, RZ, RZ, 0x3dc6b27f ;  /* 0x3dc6b27fff0b7424 */ /* 0x000fe400078e00ff */
[----:B------:R-:W-:Y:S01]  /*9e30*/  FADD R14, R8, -1 ;  /* 0xbf800000080e7421 */ /* 0x000fe20000000000 */
[----:B------:R-:W-:Y:S01]  /*9e40*/  LOP3.LUT R10, R10, 0xffff, RZ, 0xc0, !PT ;  /* 0x0000ffff0a0a7812 */ /* 0x000fe200078ec0ff */
[----:B------:R4:W-:Y:S01]  /*9e50*/  STS.128 [R3+UR4], R20 ;  /* 0x0000001403007988 */ /* 0x0009e20008000c04 */
[----:B------:R-:W-:Y:S01]  /*9e60*/  PRMT R53, R32, 0x5410, R53 ;  /* 0x0000541020357816 */ /* 0x000fe20000000035 */
[-C--:B------:R-:W-:Y:S01]  /*9e70*/  FFMA.FTZ R9, R14, R11.reuse, -0.16845393180847167969 ;  /* 0xbe2c7f300e097423 */ /* 0x080fe2000001000b */
[----:B0-----:R-:W-:Y:S01]  /*9e80*/  IMAD R67, R12, 0x8, R63 ;  /* 0x000000080c437824 */ /* 0x001fe200078e023f */
[----:B------:R-:W-:Y:S01]  /*9e90*/  PRMT R71, R10, 0x3340, R1 ;  /* 0x000033400a477816 */ /* 0x000fe20000000001 */
[----:B------:R-:W-:Y:S01]  /*9ea0*/  FFMA.FTZ R11, R16, R11, -0.16845393180847167969 ;  /* 0xbe2c7f30100b7423 */ /* 0x000fe2000001000b */
[----:B------:R-:W-:Y:S01]  /*9eb0*/  FFMA.FTZ R9, R14, R9, 0.1716887056827545166 ;  /* 0x3e2fcf2a0e097423 */ /* 0x000fe20000010009 */
[----:B------:R-:W-:-:S02]  /*9ec0*/  ISETP.GE.U32.AND P1, PT, R5, 0x7f800000, PT ;  /* 0x7f8000000500780c */ /* 0x000fc40003f26070 */
[----:B------:R-:W-:Y:S01]  /*9ed0*/  PRMT R18, R18, 0x5410, R71 ;  /* 0x0000541012127816 */ /* 0x000fe20000000047 */
[----:B------:R-:W-:Y:S01]  /*9ee0*/  FFMA.FTZ R11, R16, R11, 0.1716887056827545166 ;  /* 0x3e2fcf2a100b7423 */ /* 0x000fe2000001000b */
[----:B------:R-:W-:Y:S01]  /*9ef0*/  FFMA.FTZ R9, R14, R9, -0.17900948226451873779 ;  /* 0xbe374e430e097423 */ /* 0x000fe20000010009 */
[----:B------:R-:W-:Y:S02]  /*9f00*/  LOP3.LUT R152, R154, 0x3f, RZ, 0xc0, !PT ;  /* 0x0000003f9a987812 */ /* 0x000fe400078ec0ff */
[----:B------:R-:W-:Y:S01]  /*9f10*/  FFMA.FTZ R11, R16, R11, -0.17900948226451873779 ;  /* 0xbe374e43100b7423 */ /* 0x000fe2000001000b */
[----:B------:R-:W-:Y:S01]  /*9f20*/  FFMA.FTZ R9, R14, R9, 0.20512372255325317383 ;  /* 0x3e520bf40e097423 */ /* 0x000fe20000010009 */
[----:B----4-:R-:W-:Y:S01]  /*9f30*/  PRMT R22, R34, 0x5210, R69 ;  /* 0x0000521022167816 */ /* 0x010fe20000000045 */
[----:B------:R-:W-:Y:S02]  /*9f40*/  IMAD R69, R12, 0x4, R67 ;  /* 0x000000040c457824 */ /* 0x000fe400078e0243 */
[----:B------:R-:W-:Y:S01]  /*9f50*/  FFMA.FTZ R11, R16, R11, 0.20512372255325317383 ;  /* 0x3e520bf4100b7423 */ /* 0x000fe2000001000b */
[----:B------:R-:W-:Y:S01]  /*9f60*/  FFMA.FTZ R9, R14, R9, -0.24046532809734344482 ;  /* 0xbe763c8b0e097423 */ /* 0x000fe20000010009 */
[----:B------:R-:W-:Y:S01]  /*9f70*/  PRMT R20, R26, 0x5210, R37 ;  /* 0x000052101a147816 */ /* 0x000fe20000000025 */
[----:B------:R-:W-:-:S02]  /*9f80*/  IMAD R71, R12, 0x4, R69 ;  /* 0x000000040c477824 */ /* 0x000fc400078e0245 */
[----:B------:R-:W-:Y:S01]  /*9f90*/  FFMA.FTZ R37, R16, R11, -0.24046532809734344482 ;  /* 0xbe763c8b10257423 */ /* 0x000fe2000001000b */
[----:B------:R-:W-:Y:S01]  /*9fa0*/  FFMA.FTZ R11, R14, R9, 0.28857114911079406738 ;  /* 0x3e93bf990e0b7423 */ /* 0x000fe20000010009 */
[----:B------:R-:W-:Y:S01]  /*9fb0*/  PRMT R21, R53, 0x5210, R46 ;  /* 0x0000521035157816 */ /* 0x000fe2000000002e */
[----:B------:R-:W-:Y:S01]  /*9fc0*/  IMAD R75, R12, 0x8, R71 ;  /* 0x000000080c4b7824 */ /* 0x000fe200078e0247 */
[----:B------:R-:W-:Y:S01]  /*9fd0*/  PRMT R23, R36, 0x5210, R85 ;  /* 0x0000521024177816 */ /* 0x000fe20000000055 */
[----:B------:R-:W-:Y:S01]  /*9fe0*/  FFMA.FTZ R11, R14, R11, -0.36067417263984680176 ;  /* 0xbeb8aa490e0b7423 */ /* 0x000fe2000001000b */
[----:B------:R-:W-:Y:S01]  /*9ff0*/  FFMA.FTZ R37, R16, R37, 0.28857114911079406738 ;  /* 0x3e93bf9910257423 */ /* 0x000fe20000010025 */
[----:B------:R-:W-:Y:S01]  /*a000*/  IMAD R77, R12, 0x4, R75 ;  /* 0x000000040c4d7824 */ /* 0x000fe200078e024b */
[----:B------:R-:W-:Y:S01]  /*a010*/  PRMT R8, R49, 0x5210, R60 ;  /* 0x0000521031087816 */ /* 0x000fe2000000003c */
[----:B------:R0:W-:Y:S01]  /*a020*/  STS.128 [R3+UR4+0x400], R20 ;  /* 0x0004001403007988 */ /* 0x0001e20008000c04 */
[----:B------:R-:W-:Y:S01]  /*a030*/  FFMA.FTZ R37, R16, R37, -0.36067417263984680176 ;  /* 0xbeb8aa4910257423 */ /* 0x000fe20000010025 */
[----:B------:R-:W-:Y:S01]  /*a040*/  IMAD R79, R12, 0x4, R77 ;  /* 0x000000040c4f7824 */ /* 0x000fe200078e024d */
[----:B------:R-:W-:Y:S01]  /*a050*/  PRMT R9, R73, 0x5210, R44 ;  /* 0x0000521049097816 */ /* 0x000fe2000000002c */
[----:B--2---:R-:W-:-:S02]  /*a060*/  IMAD R150, R150, 0x40, R152 ;  /* 0x0000004096967824 */ /* 0x004fc400078e0298 */
[----:B------:R-:W-:Y:S01]  /*a070*/  FFMA.FTZ R37, R16, R37, 0.48089820146560668945 ;  /* 0x3ef6384a10257423 */ /* 0x000fe20000010025 */
[----:B------:R-:W-:Y:S01]  /*a080*/  IMAD R83, R12, 0x8, R79 ;  /* 0x000000080c537824 */ /* 0x000fe200078e024f */
[----:B------:R-:W-:Y:S02]  /*a090*/  PRMT R10, R81, 0x5210, R30 ;  /* 0x00005210510a7816 */ /* 0x000fe4000000001e */
[----:B------:R-:W-:Y:S01]  /*a0a0*/  FFMA.FTZ R37, R16, R37, -0.72134751081466674805 ;  /* 0xbf38aa3b10257423 */ /* 0x000fe20000010025 */
[----:B------:R-:W-:Y:S01]  /*a0b0*/  IMAD R85, R12, 0x4, R83 ;  /* 0x000000040c557824 */ /* 0x000fe200078e0253 */
[----:B------:R-:W-:Y:S02]  /*a0c0*/  ISETP.GE.U32.AND P2, PT, R4, 0x7f800000, PT ;  /* 0x7f8000000400780c */ /* 0x000fe40003f46070 */
[----:B------:R-:W-:Y:S01]  /*a0d0*/  FMUL R37, R16, R37 ;  /* 0x0000002510257220 */ /* 0x000fe20000400000 */
[----:B------:R-:W-:Y:S01]  /*a0e0*/  FSETP.NEU.AND P0, PT, R5, RZ, PT ;  /* 0x000000ff0500720b */ /* 0x000fe20003f0d000 */
[----:B0-----:R-:W-:Y:S01]  /*a0f0*/  FFMA.FTZ R21, R14, R11, 0.48089820146560668945 ;  /* 0x3ef6384a0e157423 */ /* 0x001fe2000001000b */
[----:B------:R-:W-:Y:S01]  /*a100*/  PRMT R11, R18, 0x5210, R87 ;  /* 0x00005210120b7816 */ /* 0x000fe20000000057 */
[----:B------:R-:W-:-:S02]  /*a110*/  IMAD R87, R12, 0x4, R85 ;  /* 0x000000040c577824 */ /* 0x000fc400078e0255 */
[----:B------:R-:W-:Y:S01]  /*a120*/  FMUL R37, R16, R37 ;  /* 0x0000002510257220 */ /* 0x000fe20000400000 */
[----:B------:R-:W-:Y:S01]  /*a130*/  FFMA.FTZ R21, R14, R21, -0.72134751081466674805 ;  /* 0xbf38aa3b0e157423 */ /* 0x000fe20000010015 */
[----:B------:R-:W-:Y:S01]  /*a140*/  LEA.HI R23, R154, 0x6c, RZ, 0x1a ;  /* 0x0000006c9a177811 */ /* 0x000fe200078fd0ff */
[----:B------:R-:W-:Y:S02]  /*a150*/  IMAD R91, R12, 0x8, R87 ;  /* 0x000000080c5b7824 */ /* 0x000fe400078e0257 */
[----:B------:R-:W-:Y:S01]  /*a160*/  FFMA.FTZ R37, R16, 1.4426950216293334961, R37 ;  /* 0x3fb8aa3b10257823 */ /* 0x000fe20000010025 */
[----:B------:R-:W-:Y:S01]  /*a170*/  FMUL R21, R14, R21 ;  /* 0x000000150e157220 */ /* 0x000fe20000400000 */
[----:B------:R0:W-:Y:S01]  /*a180*/  STS.128 [R3+UR4+0x480], R8 ;  /* 0x0004800803007988 */ /* 0x0001e20008000c04 */
[----:B------:R-:W-:Y:S02]  /*a190*/  IMAD R93, R12, 0x4, R91 ;  /* 0x000000040c5d7824 */ /* 0x000fe400078e025b */
[----:B------:R-:W-:Y:S01]  /*a1a0*/  FADD R118, R6, R37 ;  /* 0x0000002506767221 */ /* 0x000fe20000000000 */
[----:B------:R-:W-:Y:S01]  /*a1b0*/  FMUL R21, R14, R21 ;  /* 0x000000150e157220 */ /* 0x000fe20000400000 */
[----:B-1----:R-:W-:Y:S01]  /*a1c0*/  UIMAD UR4, UR11, UR8, URZ ;  /* 0x000000080b0472a4 */ /* 0x002fe2000f8e023f */
[----:B------:R-:W-:Y:S01]  /*a1d0*/  IMAD R95, R12, 0x4, R93 ;  /* 0x000000040c5f7824 */ /* 0x000fe200078e025d */
[----:B------:R-:W-:Y:S01]  /*a1e0*/  LEA.HI R37, R154, 0x7c, RZ, 0x1a ;  /* 0x0000007c9a257811 */ /* 0x000fe200078fd0ff */
[----:B------:R-:W-:Y:S01]  /*a1f0*/  FFMA.FTZ R14, R14, 1.4426950216293334961, R21 ;  /* 0x3fb8aa3b0e0e7823 */ /* 0x000fe20000010015 */
[----:B------:R-:W-:Y:S01]  /*a200*/  @P1 IMAD.MOV.U32 R6, RZ, RZ, 0x7f800000 ;  /* 0x7f800000ff061424 */ /* 0x000fe200078e00ff */
[----:B------:R-:W-:Y:S01]  /*a210*/  USHF.R.S32.HI UR8, URZ, 0x1f, UR4 ;  /* 0x0000001f3f087899 */ /* 0x000fe20008011404 */
[----:B------:R-:W-:-:S02]  /*a220*/  IMAD R99, R12, 0x8, R95 ;  /* 0x000000080c637824 */ /* 0x000fc400078e025f */
[----:B------:R-:W-:Y:S01]  /*a230*/  FADD R103, R7, R14 ;  /* 0x0000000e07677221 */ /* 0x000fe20000000000 */
[----:B------:R-:W-:Y:S01]  /*a240*/  @P1 FFMA.FTZ R103, R5, R6, +INF ;  /* 0x7f80000005671423 */ /* 0x000fe20000010006 */
[----:B------:R-:W-:Y:S01]  /*a250*/  @P2 IMAD.MOV.U32 R5, RZ, RZ, 0x7f800000 ;  /* 0x7f800000ff052424 */ /* 0x000fe200078e00ff */
[----:B------:R-:W-:Y:S01]  /*a260*/  LEA.HI R7, R154, 0x2c, RZ, 0x1a ;  /* 0x0000002c9a077811 */ /* 0x000fe200078fd0ff */
[----:B------:R-:W-:Y:S01]  /*a270*/  IMAD R101, R12, 0x4, R99 ;  /* 0x000000040c657824 */ /* 0x000fe200078e0263 */
[----:B0-----:R-:W-:Y:S01]  /*a280*/  LEA.HI R9, R154, 0x3c, RZ, 0x1a ;  /* 0x0000003c9a097811 */ /* 0x001fe200078fd0ff */
[----:B------:R-:W-:Y:S02]  /*a290*/  IMAD R3, R150, UR9, RZ ;  /* 0x0000000996037c24 */ /* 0x000fe4000f8e02ff */
[----:B------:R-:W-:Y:S01]  /*a2a0*/  @P2 FFMA.FTZ R118, R4, R5, +INF ;  /* 0x7f80000004762423 */ /* 0x000fe20000010005 */
[----:B------:R-:W-:Y:S01]  /*a2b0*/  IMAD R105, R12, 0x4, R101 ;  /* 0x000000040c697824 */ /* 0x000fe200078e0265 */
[----:B------:R-:W-:Y:S01]  /*a2c0*/  LEA.HI R11, R154, 0x4c, RZ, 0x1a ;  /* 0x0000004c9a0b7811 */ /* 0x000fe200078fd0ff */
[-C--:B------:R-:W-:Y:S01]  /*a2d0*/  IMAD R10, R23, R12.reuse, RZ ;  /* 0x0000000c170a7224 */ /* 0x080fe200078e02ff */
[----:B---3--:R-:W-:Y:S01]  /*a2e0*/  IADD3 R134, P3, P4, R3, UR4, R134 ;  /* 0x0000000403867c10 */ /* 0x008fe2000fc7e086 */
[----:B------:R-:W-:Y:S01]  /*a2f0*/  IMAD R109, R12, 0x8, R105 ;  /* 0x000000080c6d7824 */ /* 0x000fe200078e0269 */
[----:B------:R-:W-:Y:S01]  /*a300*/  SHF.R.S32.HI R6, RZ, 0x1f, R3 ;  /* 0x0000001fff067819 */ /* 0x000fe20000011403 */
[----:B------:R-:W-:Y:S01]  /*a310*/  USHF.R.U32.HI UR4, URZ, 0x2, UR10 ;  /* 0x000000023f047899 */ /* 0x000fe2000801160a */
[----:B------:R-:W-:Y:S01]  /*a320*/  LEA.HI R3, R154, 0xc, RZ, 0x1a ;  /* 0x0000000c9a037811 */ /* 0x000fe200078fd0ff */
[----:B------:R-:W-:Y:S01]  /*a330*/  IMAD R111, R12, 0x4, R109 ;  /* 0x000000040c6f7824 */ /* 0x000fe200078e026d */
[----:B------:R-:W-:Y:S01]  /*a340*/  IADD3.X R146, R6, UR8, R135, P3, P4 ;  /* 0x0000000806927c10 */ /* 0x000fe20009fe8487 */
[-C--:B------:R-:W-:Y:S01]  /*a350*/  IMAD R6, R7, R12.reuse, RZ ;  /* 0x0000000c07067224 */ /* 0x080fe200078e02ff */
[----:B------:R-:W-:Y:S01]  /*a360*/  LEA.HI R5, R154, 0x1c, RZ, 0x1a ;  /* 0x0000001c9a057811 */ /* 0x000fe200078fd0ff */
[----:B------:R-:W-:Y:S01]  /*a370*/  IMAD R113, R12, 0x4, R111 ;  /* 0x000000040c717824 */ /* 0x000fe200078e026f */
[C---:B------:R-:W-:Y:S01]  /*a380*/  LEA.HI R21, R154.reuse, 0x5c, RZ, 0x1a ;  /* 0x0000005c9a157811 */ /* 0x040fe200078fd0ff */
        /* <DEDUP_REMOVED lines=15> */
[----:B------:R-:W-:Y:S01]  /*a480*/  LEA.HI R49, R154, 0xfc, RZ, 0x1a ;  /* 0x000000fc9a317811 */ /* 0x000fe200078fd0ff */
[-C--:B------:R-:W-:Y:S01]  /*a490*/  IMAD R11, R37, R12.reuse, RZ ;  /* 0x0000000c250b7224 */ /* 0x080fe200078e02ff */
[----:B------:R-:W-:Y:S01]  /*a4a0*/  FSETP.NEU.AND P1, PT, R4, RZ, PT ;  /* 0x000000ff0400720b */ /* 0x000fe20003f2d000 */
[----:B------:R-:W-:Y:S01]  /*a4b0*/  IMAD R129, R12, 0x4, R127 ;  /* 0x000000040c817824 */ /* 0x000fe200078e027f */
[----:B------:R-:W-:Y:S01]  /*a4c0*/  LOP3.LUT R143, R2, UR4, RZ, 0x3c, !PT ;  /* 0x00000004028f7c12 */ /* 0x000fe2000f8e3cff */
[----:B------:R-:W-:Y:S01]  /*a4d0*/  IMAD R4, R3, R12, RZ ;  /* 0x0000000c03047224 */ /* 0x000fe200078e02ff */
[-C--:B------:R-:W-:Y:S01]  /*a4e0*/  IADD3 R2, P5, R13, R134.reuse, RZ ;  /* 0x000000860d027210 */ /* 0x080fe20007fbe0ff */
[----:B------:R-:W-:Y:S01]  /*a4f0*/  IMAD R131, R12, 0x4, R129 ;  /* 0x000000040c837824 */ /* 0x000fe200078e0281 */
[----:B------:R-:W-:Y:S01]  /*a500*/  IADD3 R14, P4, R17, R134, RZ ;  /* 0x00000086110e7210 */ /* 0x000fe20007f9e0ff */
[----:B------:R-:W-:Y:S01]  /*a510*/  IMAD R81, R81, R12, RZ ;  /* 0x0000000c51517224 */ /* 0x000fe200078e02ff */
[-C--:B------:R-:W-:Y:S01]  /*a520*/  IADD3 R16, P3, R4, R134.reuse, RZ ;  /* 0x0000008604107210 */ /* 0x080fe20007f7e0ff */
[C---:B------:R-:W-:Y:S01]  /*a530*/  IMAD R135, R12.reuse, 0x8, R131 ;  /* 0x000000080c877824 */ /* 0x040fe200078e0283 */
[----:B------:R-:W-:Y:S01]  /*a540*/  IADD3 R18, P6, R19, R134, RZ ;  /* 0x0000008613127210 */ /* 0x000fe20007fde0ff */
[----:B------:R-:W-:Y:S01]  /*a550*/  IMAD R89, R89, R12, RZ ;  /* 0x0000000c59597224 */ /* 0x000fe200078e02ff */
[----:B------:R-:W-:Y:S01]  /*a560*/  LEA.HI.X.SX32 R3, R13, R146, 0x1, P5 ;  /* 0x000000920d037211 */ /* 0x000fe200028f0eff */
[C---:B------:R-:W-:Y:S01]  /*a570*/  IMAD R139, R12.reuse, 0x4, R135 ;  /* 0x000000040c8b7824 */ /* 0x040fe200078e0287 */
[----:B------:R-:W-:Y:S01]  /*a580*/  IADD3 R20, P5, R25, R134, RZ ;  /* 0x0000008619147210 */ /* 0x000fe20007fbe0ff */
[----:B------:R-:W-:Y:S01]  /*a590*/  IMAD R97, R97, R12, RZ ;  /* 0x0000000c61617224 */ /* 0x000fe200078e02ff */
[----:B------:R-:W-:Y:S01]  /*a5a0*/  LEA.HI.X.SX32 R19, R19, R146, 0x1, P6 ;  /* 0x0000009213137211 */ /* 0x000fe200030f0eff */
[----:B------:R-:W-:Y:S01]  /*a5b0*/  IMAD R107, R107, R12, RZ ;  /* 0x0000000c6b6b7224 */ /* 0x000fe200078e02ff */
[----:B------:R-:W-:Y:S01]  /*a5c0*/  IADD3 R28, P6, R31, R134, RZ ;  /* 0x000000861f1c7210 */ /* 0x000fe20007fde0ff */
[----:B------:R-:W-:Y:S01]  /*a5d0*/  IMAD R115, R115, R12, RZ ;  /* 0x0000000c73737224 */ /* 0x000fe200078e02ff */
[----:B------:R-:W-:Y:S01]  /*a5e0*/  LEA.HI.X.SX32 R21, R25, R146, 0x1, P5 ;  /* 0x0000009219157211 */ /* 0x000fe200028f0eff */
[-C--:B------:R-:W-:Y:S01]  /*a5f0*/  IMAD R125, R125, R12.reuse, RZ ;  /* 0x0000000c7d7d7224 */ /* 0x080fe200078e02ff */
[----:B------:R-:W-:Y:S01]  /*a600*/  BAR.SYNC.DEFER_BLOCKING 0x0 ;  /* 0x0000000000007b1d */ /* 0x000fe20000010000 */
[----:B------:R-:W-:Y:S01]  /*a610*/  IMAD R133, R133, R12, RZ ;  /* 0x0000000c85857224 */ /* 0x000fe200078e02ff */
[----:B------:R-:W-:Y:S01]  /*a620*/  IADD3 R30, P5, R33, R134, RZ ;  /* 0x00000086211e7210 */ /* 0x000fe20007fbe0ff */
[----:B------:R-:W-:Y:S01]  /*a630*/  IMAD R142, R49, R12, RZ ;  /* 0x0000000c318e7224 */ /* 0x000fe200078e02ff */
[----:B------:R-:W-:Y:S01]  /*a640*/  LOP3.LUT R144, R143, 0x40, RZ, 0x3c, !PT ;  /* 0x000000408f907812 */ /* 0x000fe200078e3cff */
[----:B------:R-:W-:Y:S01]  /*a650*/  IMAD R141, R12, 0x4, R139 ;  /* 0x000000040c8d7824 */ /* 0x000fe200078e028b */
[----:B------:R-:W-:Y:S01]  /*a660*/  IADD3 R12, P2, R15, R134, RZ ;  /* 0x000000860f0c7210 */ /* 0x000fe20007f5e0ff */
[----:B------:R-:W-:Y:S01]  /*a670*/  ULDC UR8, c[0x0][0x27c] ;  /* 0x00009f0000087ab9 */ /* 0x000fe20000000800 */
[----:B------:R-:W-:Y:S01]  /*a680*/  FSEL R103, R103, -INF , P0 ;  /* 0xff80000067677808 */ /* 0x000fe20000000000 */
[----:B------:R-:W-:Y:S01]  /*a690*/  UIMAD UR8, UR11, UR8, URZ ;  /* 0x000000080b0872a4 */ /* 0x000fe2000f8e023f */
[----:B------:R-:W-:-:S02]  /*a6a0*/  LEA.HI.X.SX32 R13, R15, R146, 0x1, P2 ;  /* 0x000000920f0d7211 */ /* 0x000fc400010f0eff */
[----:B------:R-:W-:Y:S01]  /*a6b0*/  IADD3 R22, P2, R27, R134, RZ ;  /* 0x000000861b167210 */ /* 0x000fe20007f5e0ff */
[----:B------:R-:W-:Y:S01]  /*a6c0*/  FFMA R102, R103, 0.69314718246459960938, R102 ;  /* 0x3f31721867667823 */ /* 0x000fe20000000066 */
[----:B------:R-:W-:Y:S01]  /*a6d0*/  LEA.HI.X.SX32 R15, R17, R146, 0x1, P4 ;  /* 0x00000092110f7211 */ /* 0x000fe200020f0eff */
[----:B------:R-:W-:Y:S01]  /*a6e0*/  USHF.L.U32 UR4, UR8, 0x2, URZ ;  /* 0x0000000208047899 */ /* 0x000fe2000800063f */
[----:B------:R-:W-:Y:S01]  /*a6f0*/  IADD3 R24, P4, R5, R134, RZ ;  /* 0x0000008605187210 */ /* 0x000fe20007f9e0ff */
[----:B------:R-:W-:Y:S01]  /*a700*/  UIMAD.WIDE UR8, UR8, 0x4, URZ ;  /* 0x00000004080878a5 */ /* 0x000fe2000f8e023f */
[----:B------:R-:W-:Y:S02]  /*a710*/  LEA.HI.X.SX32 R17, R4, R146, 0x1, P3 ;  /* 0x0000009204117211 */ /* 0x000fe400018f0eff */
[----:B------:R-:W-:Y:S02]  /*a720*/  IADD3 R26, P3, R29, R134, RZ ;  /* 0x000000861d1a7210 */ /* 0x000fe40007f7e0ff */
[----:B------:R-:W-:-:S02]  /*a730*/  LEA.HI.X.SX32 R23, R27, R146, 0x1, P2 ;  /* 0x000000921b177211 */ /* 0x000fc400010f0eff */
[----:B------:R-:W-:Y:S02]  /*a740*/  IADD3 R32, P2, R6, R134, RZ ;  /* 0x0000008606207210 */ /* 0x000fe40007f5e0ff */
[----:B------:R-:W-:Y:S02]  /*a750*/  LEA.HI.X.SX32 R25, R5, R146, 0x1, P4 ;  /* 0x0000009205197211 */ /* 0x000fe400020f0eff */
[----:B------:R-:W-:Y:S02]  /*a760*/  IADD3 R36, P4, R35, R134, RZ ;  /* 0x0000008623247210 */ /* 0x000fe40007f9e0ff */
        /* <DEDUP_REMOVED lines=9> */
[-C--:B------:R-:W-:Y:S02]  /*a800*/  LEA.HI.X.SX32 R35, R39, R146.reuse, 0x1, P3 ;  /* 0x0000009227237211 */ /* 0x080fe400018f0eff */
[-C--:B------:R-:W-:Y:S02]  /*a810*/  LEA.HI.X.SX32 R39, R41, R146.reuse, 0x1, P6 ;  /* 0x0000009229277211 */ /* 0x080fe400030f0eff */
[----:B------:R-:W-:Y:S02]  /*a820*/  LEA.HI.X.SX32 R41, R7, R146, 0x1, P5 ;  /* 0x0000009207297211 */ /* 0x000fe400028f0eff */
[----:B------:R-:W-:Y:S01]  /*a830*/  IADD3 R52, P5, R51, R134, RZ ;  /* 0x0000008633347210 */ /* 0x000fe20007fbe0ff */
[----:B------:R-:W0:Y:S01]  /*a840*/  LDS.128 R4, [R143+UR5] ;  /* 0x000000058f047984 */ /* 0x000e220008000c00 */
[----:B------:R-:W-:Y:S02]  /*a850*/  LEA.HI.X.SX32 R43, R43, R146, 0x1, P2 ;  /* 0x000000922b2b7211 */ /* 0x000fe400010f0eff */
[----:B------:R-:W-:-:S02]  /*a860*/  IADD3 R44, P4, R45, R134, RZ ;  /* 0x000000862d2c7210 */ /* 0x000fc40007f9e0ff */
[----:B------:R-:W-:Y:S02]  /*a870*/  IADD3 R50, P2, R55, R134, RZ ;  /* 0x0000008637327210 */ /* 0x000fe40007f5e0ff */
[-C--:B------:R-:W-:Y:S02]  /*a880*/  LEA.HI.X.SX32 R53, R51, R146.reuse, 0x1, P5 ;  /* 0x0000009233357211 */ /* 0x080fe400028f0eff */
[-C--:B------:R-:W-:Y:S02]  /*a890*/  LEA.HI.X.SX32 R45, R45, R146.reuse, 0x1, P4 ;  /* 0x000000922d2d7211 */ /* 0x080fe400020f0eff */
[----:B------:R-:W-:Y:S02]  /*a8a0*/  LEA.HI.X.SX32 R51, R55, R146, 0x1, P2 ;  /* 0x0000009237337211 */ /* 0x000fe400010f0eff */
[-C--:B------:R-:W-:Y:S02]  /*a8b0*/  IADD3 R46, P3, R47, R134.reuse, RZ ;  /* 0x000000862f2e7210 */ /* 0x080fe40007f7e0ff */
[----:B------:R-:W-:-:S02]  /*a8c0*/  IADD3 R54, P4, R57, R134, RZ ;  /* 0x0000008639367210 */ /* 0x000fc40007f9e0ff */
[----:B------:R-:W-:Y:S02]  /*a8d0*/  IADD3 R62, P2, R63, R134, RZ ;  /* 0x000000863f3e7210 */ /* 0x000fe40007f5e0ff */
[-C--:B------:R-:W-:Y:S02]  /*a8e0*/  LEA.HI.X.SX32 R47, R47, R146.reuse, 0x1, P3 ;  /* 0x000000922f2f7211 */ /* 0x080fe400018f0eff */
[-C--:B------:R-:W-:Y:S02]  /*a8f0*/  LEA.HI.X.SX32 R55, R57, R146.reuse, 0x1, P4 ;  /* 0x0000009239377211 */ /* 0x080fe400020f0eff */
[----:B------:R-:W-:Y:S02]  /*a900*/  LEA.HI.X.SX32 R63, R63, R146, 0x1, P2 ;  /* 0x000000923f3f7211 */ /* 0x000fe400010f0eff */
[-C--:B------:R-:W-:Y:S02]  /*a910*/  IADD3 R48, P6, R8, R134.reuse, RZ ;  /* 0x0000008608307210 */ /* 0x080fe40007fde0ff */
[----:B------:R-:W-:-:S02]  /*a920*/  IADD3 R56, P3, R9, R134, RZ ;  /* 0x0000008609387210 */ /* 0x000fc40007f7e0ff */
[-C--:B------:R-:W-:Y:S02]  /*a930*/  IADD3 R64, P4, R10, R134.reuse, RZ ;  /* 0x000000860a407210 */ /* 0x080fe40007f9e0ff */
[----:B------:R-:W-:Y:S02]  /*a940*/  IADD3 R72, P2, R11, R134, RZ ;  /* 0x000000860b487210 */ /* 0x000fe40007f5e0ff */
[-C--:B------:R-:W-:Y:S02]  /*a950*/  LEA.HI.X.SX32 R49, R8, R146.reuse, 0x1, P6 ;  /* 0x0000009208317211 */ /* 0x080fe400030f0eff */
[-C--:B------:R-:W-:Y:S02]  /*a960*/  LEA.HI.X.SX32 R57, R9, R146.reuse, 0x1, P3 ;  /* 0x0000009209397211 */ /* 0x080fe400018f0eff */
[-C--:B------:R-:W-:Y:S02]  /*a970*/  LEA.HI.X.SX32 R65, R10, R146.reuse, 0x1, P4 ;  /* 0x000000920a417211 */ /* 0x080fe400020f0eff */
[----:B------:R-:W-:-:S02]  /*a980*/  LEA.HI.X.SX32 R73, R11, R146, 0x1, P2 ;  /* 0x000000920b497211 */ /* 0x000fc400010f0eff */
[----:B------:R-:W1:Y:S01]  /*a990*/  LDS.128 R8, [R144+UR5] ;  /* 0x0000000590087984 */ /* 0x000e620008000c00 */
[C---:B------:R-:W-:Y:S02]  /*a9a0*/  IADD3 R66, P3, R67.reuse, R134, RZ ;  /* 0x0000008643427210 */ /* 0x040fe40007f7e0ff */
[----:B0-----:R-:W-:Y:S02]  /*a9b0*/  PRMT R173, R4, 0x7770, RZ ;  /* 0x0000777004ad7816 */ /* 0x001fe400000000ff */
[----:B------:R-:W-:Y:S02]  /*a9c0*/  LEA.HI.X.SX32 R67, R67, R146, 0x1, P3 ;  /* 0x0000009243437211 */ /* 0x000fe400018f0eff */
[----:B------:R-:W-:Y:S01]  /*a9d0*/  IADD3 R76, P3, R77, R134, RZ ;  /* 0x000000864d4c7210 */ /* 0x000fe20007f7e0ff */
[----:B------:R0:W-:Y:S01]  /*a9e0*/  STG.E.U8 desc[UR6][R2.64], R173 ;  /* 0x000000ad02007986 */ /* 0x0001e2000c101106 */
[----:B------:R-:W-:Y:S02]  /*a9f0*/  PRMT R159, R5, 0x7773, RZ ;  /* 0x00007773059f7816 */ /* 0x000fe400000000ff */
[----:B------:R-:W-:-:S02]  /*aa00*/  LEA.HI.X.SX32 R77, R77, R146, 0x1, P3 ;  /* 0x000000924d4d7211 */ /* 0x000fc400018f0eff */
[----:B------:R-:W-:Y:S02]  /*aa10*/  IADD3 R86, P3, R87, R134, RZ ;  /* 0x0000008657567210 */ /* 0x000fe40007f7e0ff */
[----:B------:R-:W-:Y:S02]  /*aa20*/  PRMT R161, R5, 0x7772, RZ ;  /* 0x0000777205a17816 */ /* 0x000fe400000000ff */
[----:B------:R-:W-:Y:S02]  /*aa30*/  LEA.HI.X.SX32 R87, R87, R146, 0x1, P3 ;  /* 0x0000009257577211 */ /* 0x000fe400018f0eff */
[----:B------:R-:W-:Y:S01]  /*aa40*/  IADD3 R96, P3, R97, R134, RZ ;  /* 0x0000008661607210 */ /* 0x000fe20007f7e0ff */
[----:B0-----:R-:W-:Y:S01]  /*aa50*/  IMAD.SHL.U32 R2, R154, 0x2, RZ ;  /* 0x000000029a027824 */ /* 0x001fe200078e00ff */
[C---:B------:R-:W-:Y:S02]  /*aa60*/  PRMT R163, R5.reuse, 0x7771, RZ ;  /* 0x0000777105a37816 */ /* 0x040fe400000000ff */
[----:B------:R-:W-:-:S02]  /*aa70*/  PRMT R165, R5, 0x7770, RZ ;  /* 0x0000777005a57816 */ /* 0x000fc400000000ff */
[----:B------:R-:W-:Y:S02]  /*aa80*/  LEA.HI.X.SX32 R97, R97, R146, 0x1, P3 ;  /* 0x0000009261617211 */ /* 0x000fe400018f0eff */
[C---:B------:R-:W-:Y:S02]  /*aa90*/  PRMT R171, R4.reuse, 0x7771, RZ ;  /* 0x0000777104ab7816 */ /* 0x040fe400000000ff */
[C---:B------:R-:W-:Y:S02]  /*aaa0*/  IADD3 R108, P3, R109.reuse, R134, RZ ;  /* 0x000000866d6c7210 */ /* 0x040fe40007f7e0ff */
[C---:B------:R-:W-:Y:S02]  /*aab0*/  PRMT R169, R4.reuse, 0x7772, RZ ;  /* 0x0000777204a97816 */ /* 0x040fe400000000ff */
[----:B------:R-:W-:Y:S02]  /*aac0*/  PRMT R167, R4, 0x7773, RZ ;  /* 0x0000777304a77816 */ /* 0x000fe400000000ff */
[----:B------:R-:W-:-:S02]  /*aad0*/  LEA.HI.X.SX32 R109, R109, R146, 0x1, P3 ;  /* 0x000000926d6d7211 */ /* 0x000fc400018f0eff */
[----:B------:R-:W-:Y:S02]  /*aae0*/  IADD3 R120, P3, R119, R134, RZ ;  /* 0x0000008677787210 */ /* 0x000fe40007f7e0ff */
[----:B------:R-:W-:Y:S02]  /*aaf0*/  PRMT R151, R6, 0x7773, RZ ;  /* 0x0000777306977816 */ /* 0x000fe400000000ff */
[C---:B-1----:R-:W-:Y:S02]  /*ab00*/  PRMT R5, R8.reuse, 0x7770, RZ ;  /* 0x0000777008057816 */ /* 0x042fe400000000ff */
[C---:B------:R-:W-:Y:S02]  /*ab10*/  PRMT R197, R8.reuse, 0x7771, RZ ;  /* 0x0000777108c57816 */ /* 0x040fe400000000ff */
[C---:B------:R-:W-:Y:S01]  /*ab20*/  PRMT R195, R8.reuse, 0x7772, RZ ;  /* 0x0000777208c37816 */ /* 0x040fe200000000ff */
[----:B------:R-:W-:Y:S01]  /*ab30*/  STG.E.U8 desc[UR6][R12.64], R5 ;  /* 0x000000050c007986 */ /* 0x000fe2000c101106 */
[----:B------:R-:W-:-:S02]  /*ab40*/  PRMT R193, R8, 0x7773, RZ ;  /* 0x0000777308c17816 */ /* 0x000fc400000000ff */
[C---:B------:R-:W-:Y:S01]  /*ab50*/  PRMT R187, R9.reuse, 0x7773, RZ ;  /* 0x0000777309bb7816 */ /* 0x040fe200000000ff */
[----:B------:R-:W-:Y:S01]  /*ab60*/  STG.E.U8 desc[UR6][R14.64], R171 ;  /* 0x000000ab0e007986 */ /* 0x000fe2000c101106 */
[C---:B------:R-:W-:Y:S02]  /*ab70*/  PRMT R189, R9.reuse, 0x7772, RZ ;  /* 0x0000777209bd7816 */ /* 0x040fe400000000ff */
[C---:B------:R-:W-:Y:S01]  /*ab80*/  PRMT R191, R9.reuse, 0x7771, RZ ;  /* 0x0000777109bf7816 */ /* 0x040fe200000000ff */
[----:B------:R-:W-:Y:S01]  /*ab90*/  STG.E.U8 desc[UR6][R16.64], R197 ;  /* 0x000000c510007986 */ /* 0x000fe2000c101106 */
[----:B------:R-:W-:Y:S02]  /*aba0*/  PRMT R9, R9, 0x7770, RZ ;  /* 0x0000777009097816 */ /* 0x000fe400000000ff */
[----:B------:R-:W-:Y:S01]  /*abb0*/  LEA.HI.X.SX32 R121, R119, R146, 0x1, P3 ;  /* 0x0000009277797211 */ /* 0x000fe200018f0eff */
[----:B------:R-:W-:Y:S01]  /*abc0*/  STG.E.U8 desc[UR6][R18.64], R169 ;  /* 0x000000a912007986 */ /* 0x000fe2000c101106 */
[----:B------:R-:W-:-:S02]  /*abd0*/  PRMT R153, R6, 0x7772, RZ ;  /* 0x0000777206997816 */ /* 0x000fc400000000ff */
[C---:B------:R-:W-:Y:S01]  /*abe0*/  PRMT R155, R6.reuse, 0x7771, RZ ;  /* 0x00007771069b7816 */ /* 0x040fe200000000ff */
[----:B------:R-:W-:Y:S01]  /*abf0*/  STG.E.U8 desc[UR6][R20.64], R195 ;  /* 0x000000c314007986 */ /* 0x000fe2000c101106 */
[----:B------:R-:W-:Y:S02]  /*ac00*/  PRMT R157, R6, 0x7770, RZ ;  /* 0x00007770069d7816 */ /* 0x000fe400000000ff */
[C---:B------:R-:W-:Y:S01]  /*ac10*/  PRMT R119, R7.reuse, 0x7773, RZ ;  /* 0x0000777307777816 */ /* 0x040fe200000000ff */
[----:B------:R-:W-:Y:S01]  /*ac20*/  STG.E.U8 desc[UR6][R22.64], R167 ;  /* 0x000000a716007986 */ /* 0x000fe2000c101106 */
        /* <DEDUP_REMOVED lines=10> */
[C---:B------:R-:W-:Y:S01]  /*acd0*/  PRMT R173, R11.reuse, 0x7773, RZ ;  /* 0x000077730bad7816 */ /* 0x040fe200000000ff */
[----:B------:R-:W0:Y:S01]  /*ace0*/  LDS.128 R4, [R143+UR5+0x800] ;  /* 0x000800058f047984 */ /* 0x000e220008000c00 */
[----:B------:R-:W-:-:S02]  /*acf0*/  PRMT R3, R11, 0x7772, RZ ;  /* 0x000077720b037816 */ /* 0x000fc400000000ff */
[C---:B------:R-:W-:Y:S01]  /*ad00*/  PRMT R175, R11.reuse, 0x7771, RZ ;  /* 0x000077710baf7816 */ /* 0x040fe200000000ff */
[----:B------:R-:W-:Y:S01]  /*ad10*/  STG.E.U8 desc[UR6][R30.64], R163 ;  /* 0x000000a31e007986 */ /* 0x000fe2000c101106 */
[----:B------:R-:W-:Y:S02]  /*ad20*/  PRMT R177, R11, 0x7770, RZ ;  /* 0x000077700bb17816 */ /* 0x000fe400000000ff */
[-C--:B------:R-:W-:Y:S01]  /*ad30*/  IADD3 R58, P6, R59, R134.reuse, RZ ;  /* 0x000000863b3a7210 */ /* 0x080fe20007fde0ff */
[----:B------:R-:W1:Y:S01]  /*ad40*/  LDS.128 R8, [R144+UR5+0x800] ;  /* 0x0008000590087984 */ /* 0x000e620008000c00 */
[----:B------:R-:W-:Y:S02]  /*ad50*/  IADD3 R60, P5, R61, R134, RZ ;  /* 0x000000863d3c7210 */ /* 0x000fe40007fbe0ff */
[----:B------:R-:W-:Y:S01]  /*ad60*/  LEA.HI.X.SX32 R59, R59, R146, 0x1, P6 ;  /* 0x000000923b3b7211 */ /* 0x000fe200030f0eff */
[----:B------:R-:W-:Y:S01]  /*ad70*/  STG.E.U8 desc[UR6][R32.64], R191 ;  /* 0x000000bf20007986 */ /* 0x000fe2000c101106 */
[----:B------:R-:W-:-:S02]  /*ad80*/  IADD3 R68, P6, R69, R134, RZ ;  /* 0x0000008645447210 */ /* 0x000fc40007fde0ff */
[----:B------:R-:W-:Y:S01]  /*ad90*/  LEA.HI.X.SX32 R61, R61, R146, 0x1, P5 ;  /* 0x000000923d3d7211 */ /* 0x000fe200028f0eff */
[----:B------:R0:W-:Y:S01]  /*ada0*/  STG.E.U8 desc[UR6][R36.64], R161 ;  /* 0x000000a124007986 */ /* 0x0001e2000c101106 */
[-C--:B------:R-:W-:Y:S02]  /*adb0*/  IADD3 R70, P5, R71, R134.reuse, RZ ;  /* 0x0000008647467210 */ /* 0x080fe40007fbe0ff */
[----:B------:R-:W-:Y:S01]  /*adc0*/  IADD3 R74, P4, R75, R134, RZ ;  /* 0x000000864b4a7210 */ /* 0x000fe20007f9e0ff */
[----:B------:R2:W-:Y:S01]  /*add0*/  STG.E.U8 desc[UR6][R34.64], R189 ;  /* 0x000000bd22007986 */ /* 0x0005e2000c101106 */
[----:B------:R-:W-:Y:S02]  /*ade0*/  LEA.HI.X.SX32 R69, R69, R146, 0x1, P6 ;  /* 0x0000009245457211 */ /* 0x000fe400030f0eff */
[----:B------:R-:W-:Y:S01]  /*adf0*/  IADD3 R78, P6, R79, R134, RZ ;  /* 0x000000864f4e7210 */ /* 0x000fe20007fde0ff */
[----:B------:R-:W-:Y:S01]  /*ae00*/  STG.E.U8 desc[UR6][R38.64], R159 ;  /* 0x0000009f26007986 */ /* 0x000fe2000c101106 */
[----:B------:R-:W-:-:S02]  /*ae10*/  LEA.HI.X.SX32 R71, R71, R146, 0x1, P5 ;  /* 0x0000009247477211 */ /* 0x000fc400028f0eff */
[-C--:B------:R-:W-:Y:S01]  /*ae20*/  IADD3 R80, P5, R81, R134.reuse, RZ ;  /* 0x0000008651507210 */ /* 0x080fe20007fbe0ff */
[----:B------:R-:W-:Y:S01]  /*ae30*/  STG.E.U8 desc[UR6][R40.64], R187 ;  /* 0x000000bb28007986 */ /* 0x000fe2000c101106 */
[----:B------:R-:W-:Y:S02]  /*ae40*/  IADD3 R82, P2, R83, R134, RZ ;  /* 0x0000008653527210 */ /* 0x000fe40007f5e0ff */
[----:B------:R-:W-:Y:S01]  /*ae50*/  LEA.HI.X.SX32 R75, R75, R146, 0x1, P4 ;  /* 0x000000924b4b7211 */ /* 0x000fe200020f0eff */
[----:B------:R-:W-:Y:S01]  /*ae60*/  STG.E.U8 desc[UR6][R42.64], R157 ;  /* 0x0000009d2a007986 */ /* 0x000fe2000c101106 */
[----:B------:R-:W-:Y:S02]  /*ae70*/  IADD3 R84, P4, R85, R134, RZ ;  /* 0x0000008655547210 */ /* 0x000fe40007f9e0ff */
[----:B------:R-:W-:Y:S01]  /*ae80*/  LEA.HI.X.SX32 R79, R79, R146, 0x1, P6 ;  /* 0x000000924f4f7211 */ /* 0x000fe200030f0eff */
[----:B------:R-:W-:Y:S01]  /*ae90*/  STG.E.U8 desc[UR6][R44.64], R185 ;  /* 0x000000b92c007986 */ /* 0x000fe2000c101106 */
[----:B------:R-:W-:-:S02]  /*aea0*/  IADD3 R88, P6, R89, R134, RZ ;  /* 0x0000008659587210 */ /* 0x000fc40007fde0ff */
[----:B------:R-:W-:Y:S01]  /*aeb0*/  LEA.HI.X.SX32 R81, R81, R146, 0x1, P5 ;  /* 0x0000009251517211 */ /* 0x000fe200028f0eff */
[----:B------:R-:W-:Y:S01]  /*aec0*/  STG.E.U8 desc[UR6][R46.64], R155 ;  /* 0x0000009b2e007986 */ /* 0x000fe2000c101106 */
[C---:B0-----:R-:W-:Y:S02]  /*aed0*/  PRMT R37, R4.reuse, 0x7770, RZ ;  /* 0x0000777004257816 */ /* 0x041fe400000000ff */
[C---:B--2---:R-:W-:Y:S01]  /*aee0*/  PRMT R35, R4.reuse, 0x7771, RZ ;  /* 0x0000777104237816 */ /* 0x044fe200000000ff */
[----:B------:R-:W-:Y:S01]  /*aef0*/  STG.E.U8 desc[UR6][R48.64], R183 ;  /* 0x000000b730007986 */ /* 0x000fe2000c101106 */
[----:B------:R-:W-:Y:S02]  /*af00*/  IADD3 R90, P5, R91, R134, RZ ;  /* 0x000000865b5a7210 */ /* 0x000fe40007fbe0ff */
[----:B------:R-:W-:Y:S01]  /*af10*/  LEA.HI.X.SX32 R83, R83, R146, 0x1, P2 ;  /* 0x0000009253537211 */ /* 0x000fe200010f0eff */
[----:B------:R-:W-:Y:S01]  /*af20*/  STG.E.U8 desc[UR6][R52.64], R153 ;  /* 0x0000009934007986 */ /* 0x000fe2000c101106 */
[----:B------:R-:W-:-:S02]  /*af30*/  PRMT R33, R4, 0x7772, RZ ;  /* 0x0000777204217816 */ /* 0x000fc400000000ff */
[----:B------:R-:W-:Y:S01]  /*af40*/  IADD3 R92, P2, R93, R134, RZ ;  /* 0x000000865d5c7210 */ /* 0x000fe20007f5e0ff */
[----:B------:R-:W-:Y:S01]  /*af50*/  STG.E.U8 desc[UR6][R50.64], R181 ;  /* 0x000000b532007986 */ /* 0x000fe2000c101106 */
[----:B------:R-:W-:Y:S02]  /*af60*/  LEA.HI.X.SX32 R85, R85, R146, 0x1, P4 ;  /* 0x0000009255557211 */ /* 0x000fe400020f0eff */
[----:B------:R-:W-:Y:S01]  /*af70*/  IADD3 R94, P4, R95, R134, RZ ;  /* 0x000000865f5e7210 */ /* 0x000fe20007f9e0ff */
[----:B------:R1:W-:Y:S01]  /*af80*/  STG.E.U8 desc[UR6][R54.64], R151 ;  /* 0x0000009736007986 */ /* 0x0003e2000c101106 */
[----:B------:R-:W-:Y:S01]  /*af90*/  PRMT R31, R4, 0x7773, RZ ;  /* 0x00007773041f7816 */ /* 0x000fe200000000ff */
[----:B------:R-:W-:Y:S01]  /*afa0*/  IMAD.HI R4, R150, 0x4, RZ ;  /* 0x0000000496047827 */ /* 0x000fe200078e02ff */
[----:B------:R-:W-:Y:S01]  /*afb0*/  LEA.HI.X.SX32 R89, R89, R146, 0x1, P6 ;  /* 0x0000009259597211 */ /* 0x000fe200030f0eff */
[----:B------:R0:W-:Y:S01]  /*afc0*/  STG.E.U8 desc[UR6][R56.64], R179 ;  /* 0x000000b338007986 */ /* 0x0001e2000c101106 */
[----:B------:R-:W-:-:S02]  /*afd0*/  IADD3 R98, P6, R99, R134, RZ ;  /* 0x0000008663627210 */ /* 0x000fc40007fde0ff */
[----:B------:R-:W-:Y:S01]  /*afe0*/  LEA.HI.X.SX32 R91, R91, R146, 0x1, P5 ;  /* 0x000000925b5b7211 */ /* 0x000fe200028f0eff */
[----:B------:R2:W-:Y:S01]  /*aff0*/  STG.E.U8 desc[UR6][R58.64], R149 ;  /* 0x000000953a007986 */ /* 0x0005e2000c101106 */
[----:B------:R-:W-:Y:S02]  /*b000*/  PRMT R29, R5, 0x7770, RZ ;  /* 0x00007770051d7816 */ /* 0x000fe400000000ff */
[----:B------:R-:W-:Y:S01]  /*b010*/  IADD3 R100, P5, R101, R134, RZ ;  /* 0x0000008665647210 */ /* 0x000fe20007fbe0ff */
[----:B------:R3:W-:Y:S01]  /*b020*/  STG.E.U8 desc[UR6][R60.64], R177 ;  /* 0x000000b13c007986 */ /* 0x0007e2000c101106 */
[----:B------:R-:W-:Y:S02]  /*b030*/  LEA.HI.X.SX32 R93, R93, R146, 0x1, P2 ;  /* 0x000000925d5d7211 */ /* 0x000fe400010f0eff */
[----:B-1----:R-:W-:Y:S01]  /*b040*/  PRMT R55, R9, 0x7770, RZ ;  /* 0x0000777009377816 */ /* 0x002fe200000000ff */
[----:B------:R1:W-:Y:S01]  /*b050*/  STG.E.U8 desc[UR6][R62.64], R147 ;  /* 0x000000933e007986 */ /* 0x0003e2000c101106 */
[----:B0-----:R-:W-:-:S02]  /*b060*/  PRMT R57, R8, 0x7773, RZ ;  /* 0x0000777308397816 */ /* 0x001fc400000000ff */
[----:B------:R-:W-:Y:S01]  /*b070*/  IADD3 R104, P2, R105, R134, RZ ;  /* 0x0000008669687210 */ /* 0x000fe20007f5e0ff */
[----:B------:R-:W-:Y:S01]  /*b080*/  STG.E.U8 desc[UR6][R64.64], R175 ;  /* 0x000000af40007986 */ /* 0x000fe2000c101106 */
[C---:B--2---:R-:W-:Y:S02]  /*b090*/  PRMT R59, R8.reuse, 0x7772, RZ ;  /* 0x00007772083b7816 */ /* 0x044fe400000000ff */
[----:B------:R-:W-:Y:S01]  /*b0a0*/  LEA.HI.X.SX32 R95, R95, R146, 0x1, P4 ;  /* 0x000000925f5f7211 */ /* 0x000fe200020f0eff */
[----:B------:R-:W-:Y:S01]  /*b0b0*/  STG.E.U8 desc[UR6][R66.64], R145 ;  /* 0x0000009142007986 */ /* 0x000fe2000c101106 */
[C---:B---3--:R-:W-:Y:S02]  /*b0c0*/  PRMT R61, R8.reuse, 0x7771, RZ ;  /* 0x00007771083d7816 */ /* 0x048fe400000000ff */
[----:B------:R-:W-:Y:S01]  /*b0d0*/  PRMT R27, R5, 0x7771, RZ ;  /* 0x00007771051b7816 */ /* 0x000fe200000000ff */
[----:B------:R0:W-:Y:S01]  /*b0e0*/  STG.E.U8 desc[UR6][R68.64], R3 ;  /* 0x0000000344007986 */ /* 0x0001e2000c101106 */
[----:B-1----:R-:W-:-:S02]  /*b0f0*/  PRMT R63, R8, 0x7770, RZ ;  /* 0x00007770083f7816 */ /* 0x002fc400000000ff */
[----:B------:R-:W-:Y:S01]  /*b100*/  IADD3 R106, P4, R107, R134, RZ ;  /* 0x000000866b6a7210 */ /* 0x000fe20007f9e0ff */
[----:B------:R-:W-:Y:S01]  /*b110*/  STG.E.U8 desc[UR6][R70.64], R119 ;  /* 0x0000007746007986 */ /* 0x000fe2000c101106 */
[----:B------:R-:W-:Y:S02]  /*b120*/  PRMT R53, R9, 0x7771, RZ ;  /* 0x0000777109357816 */ /* 0x000fe400000000ff */
[----:B------:R-:W-:Y:S01]  /*b130*/  LEA.HI.X.SX32 R99, R99, R146, 0x1, P6 ;  /* 0x0000009263637211 */ /* 0x000fe200030f0eff */
[----:B------:R-:W-:Y:S01]  /*b140*/  STG.E.U8 desc[UR6][R72.64], R173 ;  /* 0x000000ad48007986 */ /* 0x000fe2000c101106 */
[----:B------:R-:W-:Y:S02]  /*b150*/  PRMT R25, R5, 0x7772, RZ ;  /* 0x0000777205197816 */ /* 0x000fe400000000ff */
[----:B------:R-:W-:Y:S01]  /*b160*/  IADD3 R110, P6, R111, R134, RZ ;  /* 0x000000866f6e7210 */ /* 0x000fe20007fde0ff */
[----:B------:R1:W-:Y:S01]  /*b170*/  STG.E.U8 desc[UR6][R74.64], R37 ;  /* 0x000000254a007986 */ /* 0x0003e2000c101106 */
[----:B------:R-:W-:-:S02]  /*b180*/  LEA.HI.X.SX32 R101, R101, R146, 0x1, P5 ;  /* 0x0000009265657211 */ /* 0x000fc400028f0eff */
[----:B------:R-:W-:Y:S01]  /*b190*/  PRMT R51, R9, 0x7772, RZ ;  /* 0x0000777209337816 */ /* 0x000fe200000000ff */
[----:B------:R-:W-:Y:S01]  /*b1a0*/  STG.E.U8 desc[UR6][R76.64], R63 ;  /* 0x0000003f4c007986 */ /* 0x000fe2000c101106 */
[----:B------:R-:W-:Y:S02]  /*b1b0*/  IADD3 R112, P5, R113, R134, RZ ;  /* 0x0000008671707210 */ /* 0x000fe40007fbe0ff */
[----:B------:R-:W-:Y:S01]  /*b1c0*/  LEA.HI.X.SX32 R105, R105, R146, 0x1, P2 ;  /* 0x0000009269697211 */ /* 0x000fe200010f0eff */
[----:B------:R-:W-:Y:S01]  /*b1d0*/  STG.E.U8 desc[UR6][R78.64], R35 ;  /* 0x000000234e007986 */ /* 0x000fe2000c101106 */
[----:B------:R-:W-:Y:S02]  /*b1e0*/  PRMT R23, R5, 0x7773, RZ ;  /* 0x0000777305177816 */ /* 0x000fe400000000ff */
[----:B------:R-:W-:Y:S01]  /*b1f0*/  IADD3 R114, P2, R115, R134, RZ ;  /* 0x0000008673727210 */ /* 0x000fe20007f5e0ff */
[----:B------:R-:W-:Y:S01]  /*b200*/  STG.E.U8 desc[UR6][R80.64], R61 ;  /* 0x0000003d50007986 */ /* 0x000fe2000c101106 */
[----:B------:R-:W-:-:S02]  /*b210*/  LEA.HI.X.SX32 R107, R107, R146, 0x1, P4 ;  /* 0x000000926b6b7211 */ /* 0x000fc400020f0eff */
[----:B------:R-:W-:Y:S01]  /*b220*/  PRMT R49, R9, 0x7773, RZ ;  /* 0x0000777309317816 */ /* 0x000fe200000000ff */
[----:B------:R-:W-:Y:S01]  /*b230*/  STG.E.U8 desc[UR6][R82.64], R33 ;  /* 0x0000002152007986 */ /* 0x000fe2000c101106 */
[----:B------:R-:W-:Y:S02]  /*b240*/  IADD3 R116, P4, R117, R134, RZ ;  /* 0x0000008675747210 */ /* 0x000fe40007f9e0ff */
[----:B------:R-:W-:Y:S01]  /*b250*/  PRMT R21, R6, 0x7770, RZ ;  /* 0x0000777006157816 */ /* 0x000fe200000000ff */
[----:B------:R-:W-:Y:S01]  /*b260*/  STG.E.U8 desc[UR6][R84.64], R59 ;  /* 0x0000003b54007986 */ /* 0x000fe2000c101106 */
[----:B------:R-:W-:Y:S02]  /*b270*/  LEA.HI.X.SX32 R111, R111, R146, 0x1, P6 ;  /* 0x000000926f6f7211 */ /* 0x000fe400030f0eff */
[----:B------:R-:W-:Y:S01]  /*b280*/  PRMT R47, R10, 0x7770, RZ ;  /* 0x000077700a2f7816 */ /* 0x000fe200000000ff */
[----:B------:R-:W-:Y:S01]  /*b290*/  STG.E.U8 desc[UR6][R86.64], R31 ;  /* 0x0000001f56007986 */ /* 0x000fe2000c101106 */
[----:B------:R-:W-:-:S02]  /*b2a0*/  IADD3 R122, P6, R123, R134, RZ ;  /* 0x000000867b7a7210 */ /* 0x000fc40007fde0ff */
[----:B------:R-:W-:Y:S01]  /*b2b0*/  LEA.HI.X.SX32 R113, R113, R146, 0x1, P5 ;  /* 0x0000009271717211 */ /* 0x000fe200028f0eff */
[----:B------:R-:W-:Y:S01]  /*b2c0*/  STG.E.U8 desc[UR6][R88.64], R57 ;  /* 0x0000003958007986 */ /* 0x000fe2000c101106 */
[----:B------:R-:W-:Y:S02]  /*b2d0*/  PRMT R19, R6, 0x7771, RZ ;  /* 0x0000777106137816 */ /* 0x000fe400000000ff */
[----:B------:R-:W-:Y:S01]  /*b2e0*/  IADD3 R124, P5, R125, R134, RZ ;  /* 0x000000867d7c7210 */ /* 0x000fe20007fbe0ff */
        /* <DEDUP_REMOVED lines=8> */
[-C--:B------:R-:W-:Y:S01]  /*b370*/  IADD3 R128, P4, R129, R134.reuse, RZ ;  /* 0x0000008681807210 */ /* 0x080fe20007f9e0ff */
[----:B------:R-:W-:Y:S01]  /*b380*/  STG.E.U8 desc[UR6][R96.64], R53 ;  /* 0x0000003560007986 */ /* 0x000fe2000c101106 */
[----:B------:R-:W-:Y:S02]  /*b390*/  PRMT R43, R10, 0x7772, RZ ;  /* 0x000077720a2b7816 */ /* 0x000fe400000000ff */
[----:B------:R-:W-:Y:S01]  /*b3a0*/  IADD3 R130, P3, R131, R134, RZ ;  /* 0x0000008683827210 */ /* 0x000fe20007f7e0ff */
[----:B------:R-:W-:Y:S01]  /*b3b0*/  STG.E.U8 desc[UR6][R98.64], R25 ;  /* 0x0000001962007986 */ /* 0x000fe2000c101106 */
[----:B------:R-:W-:-:S02]  /*b3c0*/  LEA.HI.X.SX32 R123, R123, R146, 0x1, P6 ;  /* 0x000000927b7b7211 */ /* 0x000fc400030f0eff */
[----:B0-----:R-:W-:Y:S01]  /*b3d0*/  PRMT R3, R6, 0x7773, RZ ;  /* 0x0000777306037816 */ /* 0x001fe200000000ff */
[----:B------:R-:W-:Y:S01]  /*b3e0*/  STG.E.U8 desc[UR6][R100.64], R51 ;  /* 0x0000003364007986 */ /* 0x000fe2000c101106 */
[----:B------:R-:W-:Y:S02]  /*b3f0*/  IADD3 R132, P6, R133, R134, RZ ;  /* 0x0000008685847210 */ /* 0x000fe40007fde0ff */
[----:B------:R-:W-:Y:S01]  /*b400*/  LEA.HI.X.SX32 R125, R125, R146, 0x1, P5 ;  /* 0x000000927d7d7211 */ /* 0x000fe200028f0eff */
[----:B------:R-:W-:Y:S01]  /*b410*/  STG.E.U8 desc[UR6][R104.64], R23 ;  /* 0x0000001768007986 */ /* 0x000fe2000c101106 */
[C---:B------:R-:W-:Y:S02]  /*b420*/  PRMT R5, R7.reuse, 0x7773, RZ ;  /* 0x0000777307057816 */ /* 0x040fe400000000ff */
[C---:B------:R-:W-:Y:S01]  /*b430*/  PRMT R13, R7.reuse, 0x7772, RZ ;  /* 0x00007772070d7816 */ /* 0x040fe200000000ff */
[----:B------:R-:W-:Y:S01]  /*b440*/  STG.E.U8 desc[UR6][R106.64], R49 ;  /* 0x000000316a007986 */ /* 0x000fe2000c101106 */
[----:B------:R-:W-:-:S02]  /*b450*/  PRMT R15, R7, 0x7771, RZ ;  /* 0x00007771070f7816 */ /* 0x000fc400000000ff */
[----:B------:R-:W-:Y:S01]  /*b460*/  PRMT R41, R10, 0x7773, RZ ;  /* 0x000077730a297816 */ /* 0x000fe200000000ff */
[----:B------:R0:W-:Y:S01]  /*b470*/  STG.E.U8 desc[UR6][R108.64], R21 ;  /* 0x000000156c007986 */ /* 0x0001e2000c101106 */
[----:B------:R-:W-:Y:S02]  /*b480*/  IADD3 R136, P5, R135, R134, RZ ;  /* 0x0000008687887210 */ /* 0x000fe40007fbe0ff */
[----:B------:R-:W-:Y:S01]  /*b490*/  LEA.HI.X.SX32 R127, R127, R146, 0x1, P2 ;  /* 0x000000927f7f7211 */ /* 0x000fe200010f0eff */
[----:B------:R-:W-:Y:S01]  /*b4a0*/  STG.E.U8 desc[UR6][R110.64], R47 ;  /* 0x0000002f6e007986 */ /* 0x000fe2000c101106 */
[----:B------:R-:W-:Y:S02]  /*b4b0*/  PRMT R7, R7, 0x7770, RZ ;  /* 0x0000777007077816 */ /* 0x000fe400000000ff */
[C---:B------:R-:W-:Y:S01]  /*b4c0*/  PRMT R9, R11.reuse, 0x7773, RZ ;  /* 0x000077730b097816 */ /* 0x040fe200000000ff */
[----:B------:R-:W-:Y:S01]  /*b4d0*/  STG.E.U8 desc[UR6][R112.64], R19 ;  /* 0x0000001370007986 */ /* 0x000fe2000c101106 */
[----:B-1----:R-:W-:-:S02]  /*b4e0*/  PRMT R37, R11, 0x7772, RZ ;  /* 0x000077720b257816 */ /* 0x002fc400000000ff */
[----:B------:R-:W-:Y:S01]  /*b4f0*/  PRMT R39, R11, 0x7771, RZ ;  /* 0x000077710b277816 */ /* 0x000fe200000000ff */
[----:B------:R-:W-:Y:S01]  /*b500*/  STG.E.U8 desc[UR6][R114.64], R45 ;  /* 0x0000002d72007986 */ /* 0x000fe2000c101106 */
[----:B------:R-:W-:Y:S01]  /*b510*/  IADD3 R138, P2, R139, R134, RZ ;  /* 0x000000868b8a7210 */ /* 0x000fe20007f5e0ff */
[----:B0-----:R-:W0:Y:S01]  /*b520*/  LDC.64 R20, c[0x0][0x230] ;  /* 0x00008c00ff147b82 */ /* 0x001e220000000a00 */
[----:B------:R-:W-:Y:S01]  /*b530*/  LEA.HI.X.SX32 R129, R129, R146, 0x1, P4 ;  /* 0x0000009281817211 */ /* 0x000fe200020f0eff */
[----:B------:R-:W-:Y:S01]  /*b540*/  STG.E.U8 desc[UR6][R116.64], R17 ;  /* 0x0000001174007986 */ /* 0x000fe2000c101106 */
[----:B------:R-:W-:Y:S02]  /*b550*/  PRMT R11, R11, 0x7770, RZ ;  /* 0x000077700b0b7816 */ /* 0x000fe400000000ff */
[----:B------:R-:W-:Y:S01]  /*b560*/  IADD3 R140, P4, R141, R134, RZ ;  /* 0x000000868d8c7210 */ /* 0x000fe20007f9e0ff */
[----:B------:R-:W-:Y:S01]  /*b570*/  STG.E.U8 desc[UR6][R120.64], R43 ;  /* 0x0000002b78007986 */ /* 0x000fe2000c101106 */
[----:B------:R-:W-:-:S02]  /*b580*/  LEA.HI.X.SX32 R131, R131, R146, 0x1, P3 ;  /* 0x0000009283837211 */ /* 0x000fc400018f0eff */
[C---:B------:R-:W-:Y:S01]  /*b590*/  IADD3 R134, P3, R142.reuse, R134, RZ ;  /* 0x000000868e867210 */ /* 0x040fe20007f7e0ff */
[----:B------:R1:W-:Y:S01]  /*b5a0*/  STG.E.U8 desc[UR6][R122.64], R3 ;  /* 0x000000037a007986 */ /* 0x0003e2000c101106 */
[-C--:B------:R-:W-:Y:S02]  /*b5b0*/  LEA.HI.X.SX32 R133, R133, R146.reuse, 0x1, P6 ;  /* 0x0000009285857211 */ /* 0x080fe400030f0eff */
[-C--:B------:R-:W-:Y:S01]  /*b5c0*/  LEA.HI.X.SX32 R137, R135, R146.reuse, 0x1, P5 ;  /* 0x0000009287897211 */ /* 0x080fe200028f0eff */
[----:B------:R2:W-:Y:S01]  /*b5d0*/  STG.E.U8 desc[UR6][R124.64], R41 ;  /* 0x000000297c007986 */ /* 0x0005e2000c101106 */
[-C--:B------:R-:W-:Y:S02]  /*b5e0*/  LEA.HI.X.SX32 R139, R139, R146.reuse, 0x1, P2 ;  /* 0x000000928b8b7211 */ /* 0x080fe400010f0eff */
[-C--:B------:R-:W-:Y:S01]  /*b5f0*/  LEA.HI.X.SX32 R141, R141, R146.reuse, 0x1, P4 ;  /* 0x000000928d8d7211 */ /* 0x080fe200020f0eff */
[----:B------:R2:W-:Y:S01]  /*b600*/  STG.E.U8 desc[UR6][R126.64], R7 ;  /* 0x000000077e007986 */ /* 0x0005e2000c101106 */
[----:B------:R-:W-:-:S02]  /*b610*/  LEA.HI.X.SX32 R135, R142, R146, 0x1, P3 ;  /* 0x000000928e877211 */ /* 0x000fc400018f0eff */
[----:B------:R-:W-:Y:S01]  /*b620*/  LOP3.LUT R6, R2, 0xf8, RZ, 0xc0, !PT ;  /* 0x000000f802067812 */ /* 0x000fe200078ec0ff */
[----:B------:R2:W-:Y:S01]  /*b630*/  STG.E.U8 desc[UR6][R128.64], R11 ;  /* 0x0000000b80007986 */ /* 0x0005e2000c101106 */
[----:B-1----:R-:W-:Y:S02]  /*b640*/  FSEL R3, R118, -INF , P1 ;  /* 0xff80000076037808 */ /* 0x002fe40000800000 */
[----:B------:R-:W-:Y:S01]  /*b650*/  LOP3.LUT P2, RZ, R154, 0xc0, RZ, 0xc0, !PT ;  /* 0x000000c09aff7812 */ /* 0x000fe2000784c0ff */
[----:B------:R2:W-:Y:S02]  /*b660*/  STG.E.U8 desc[UR6][R130.64], R15 ;  /* 0x0000000f82007986 */ /* 0x0005e4000c101106 */
[----:B------:R-:W-:Y:S01]  /*b670*/  FFMA R103, R3, 0.69314718246459960938, R172 ;  /* 0x3f31721803677823 */ /* 0x000fe200000000ac */
[----:B------:R-:W-:Y:S01]  /*b680*/  IMAD.SHL.U32 R3, R150, 0x4, RZ ;  /* 0x0000000496037824 */ /* 0x000fe200078e00ff */
[----:B------:R2:W-:Y:S04]  /*b690*/  STG.E.U8 desc[UR6][R132.64], R39 ;  /* 0x0000002784007986 */ /* 0x0005e8000c101106 */
[----:B------:R2:W-:Y:S01]  /*b6a0*/  STG.E.U8 desc[UR6][R136.64], R13 ;  /* 0x0000000d88007986 */ /* 0x0005e2000c101106 */
[----:B0-----:R-:W-:-:S03]  /*b6b0*/  IADD3 R2, P0, P1, R3, UR4, R20 ;  /* 0x0000000403027c10 */ /* 0x001fc6000f91e014 */
[----:B------:R2:W-:Y:S01]  /*b6c0*/  STG.E.U8 desc[UR6][R138.64], R37 ;  /* 0x000000258a007986 */ /* 0x0005e2000c101106 */
[----:B------:R-:W-:-:S03]  /*b6d0*/  IADD3.X R3, R4, UR9, R21, P0, P1 ;  /* 0x0000000904037c10 */ /* 0x000fc600087e2415 */
[----:B------:R2:W-:Y:S04]  /*b6e0*/  STG.E.U8 desc[UR6][R140.64], R5 ;  /* 0x000000058c007986 */ /* 0x0005e8000c101106 */
[----:B------:R2:W-:Y:S01]  /*b6f0*/  STG.E.U8 desc[UR6][R134.64], R9 ;  /* 0x0000000986007986 */ /* 0x0005e2000c101106 */
[----:B------:R-:W-:Y:S06]  /*b700*/  BAR.SYNC.DEFER_BLOCKING 0x0 ;  /* 0x0000000000007b1d */ /* 0x000fec0000010000 */
[----:B------:R2:W-:Y:S02]  /*b710*/  STS.64 [R6+UR5], R102 ;  /* 0x0000006606007988 */ /* 0x0005e40008000a05 */
[----:B------:R-:W-:Y:S06]  /*b720*/  BAR.SYNC.DEFER_BLOCKING 0x0 ;  /* 0x0000000000007b1d */ /* 0x000fec0000010000 */
[----:B------:R-:W-:Y:S05]  /*b730*/  @P2 EXIT ;  /* 0x000000000000294d */ /* 0x000fea0003800000 */
[----:B--2---:R-:W0:Y:S04]  /*b740*/  LDS R5, [R0] ;  /* 0x0000000000057984 */ /* 0x004e280000000800 */
[----:B0-----:R-:W-:Y:S01]  /*b750*/  STG.E desc[UR6][R2.64], R5 ;  /* 0x0000000502007986 */ /* 0x001fe2000c101906 */
[----:B------:R-:W-:Y:S05]  /*b760*/  EXIT ;  /* 0x000000000000794d */ /* 0x000fea0003800000 */
.L_x_2:
[----:B------:R-:W-:-:S00]  /*b770*/  BRA `(.L_x_2) ;  /* 0xfffffffc00fc7947 */ /* 0x000fc0000383ffff */
[----:B------:R-:W-:-:S00]  /*b780*/  NOP ;  /* 0x0000000000007918 */ /* 0x000fc00000000000 */
[----:B------:R-:W-:-:S00]  /*b790*/  NOP ;  /* 0x0000000000007918 */ /* 0x000fc00000000000 */
[----:B------:R-:W-:-:S00]  /*b7a0*/  NOP ;  /* 0x0000000000007918 */ /* 0x000fc00000000000 */
[----:B------:R-:W-:-:S00]  /*b7b0*/  NOP ;  /* 0x0000000000007918 */ /* 0x000fc00000000000 */
[----:B------:R-:W-:-:S00]  /*b7c0*/  NOP ;  /* 0x0000000000007918 */ /* 0x000fc00000000000 */
[----:B------:R-:W-:-:S00]  /*b7d0*/  NOP ;  /* 0x0000000000007918 */ /* 0x000fc00000000000 */
[----:B------:R-:W-:-:S00]  /*b7e0*/  NOP ;  /* 0x0000000000007918 */ /* 0x000fc00000000000 */
[----:B------:R-:W-:-:S00]  /*b7f0*/  NOP ;  /* 0x0000000000007918 */ /* 0x000fc00000000000 */
.L_x_3:


//--------------------- .nv.global.init           --------------------------
	.section	.nv.global.init,"aw",@progbits
.nv.global.init:
	.type		_$_str,@object
	.size		_$_str,(.L_0 - _$_str)
_$_str:
        /*0000*/ 	.byte	0x5f, 0x5f, 0x43, 0x55, 0x44, 0x41, 0x5f, 0x46, 0x54, 0x5a, 0x00
.L_0:


//--------------------- .nv.shared.attn_fwd       --------------------------
	.section	.nv.shared.attn_fwd,"aw",@nobits
	.sectionflags	@""
	.align	16
	.zero		1024


//--------------------- .nv.shared.reserved.0     --------------------------
	.section	.nv.shared.reserved.0,"aw",@nobits
	.weak		__nv_reservedSMEM_offset_0_alias
	.size		__nv_reservedSMEM_offset_0_alias, 0, 0
	.other		__nv_reservedSMEM_offset_0_alias,@"STO_CUDA_RESERVED_SHARED STV_DEFAULT"
__nv_reservedSMEM_offset_0_alias:
	.zero		0


//--------------------- .nv.constant0.attn_fwd    --------------------------
	.section	.nv.constant0.attn_fwd,"a",@progbits
	.sectionflags	@""
	.align	4
.nv.constant0.attn_fwd:
	.zero		664


//--------------------- SYMBOLS --------------------------

	.type		.nv.reservedSmem.offset0,@object
	.size		.nv.reservedSmem.offset0,0x4
